//
// Generated by NVIDIA NVVM Compiler
//
// Compiler Build ID: CL-36424714
// Cuda compilation tools, release 13.0, V13.0.88
// Based on NVVM 20.0.0
//

.version 9.0
.target sm_100
.address_size 64

	// .globl	_Z21singleBlockLifeKernelPji
// _ZZ21singleBlockLifeKernelPjiE4grid has been demoted

.visible .entry _Z21singleBlockLifeKernelPji(
	.param .u64 .ptr .align 1 _Z21singleBlockLifeKernelPji_param_0,
	.param .u32 _Z21singleBlockLifeKernelPji_param_1
)
{
	.reg .pred 	%p<4>;
	.reg .b16 	%rs<354>;
	.reg .b32 	%r<122>;
	.reg .b64 	%rd<5>;
	// demoted variable
	.shared .align 1 .b8 _ZZ21singleBlockLifeKernelPjiE4grid[1024];
	ld.param.u64 	%rd2, [_Z21singleBlockLifeKernelPji_param_0];
	ld.param.u32 	%r15, [_Z21singleBlockLifeKernelPji_param_1];
	cvta.to.global.u64 	%rd3, %rd2;
	mov.u32 	%r1, %tid.x;
	mul.wide.u32 	%rd4, %r1, 4;
	add.s64 	%rd1, %rd3, %rd4;
	ld.global.u32 	%r16, [%rd1];
	cvt.u16.u32 	%rs137, %r16;
	and.b16  	%rs138, %rs137, 128;
	and.b16  	%rs318, %rs137, 1;
	mov.u32 	%r17, _ZZ21singleBlockLifeKernelPjiE4grid;
	add.s32 	%r2, %r17, %r1;
	st.shared.u8 	[%r2], %rs318;
	shr.u16 	%rs139, %rs137, 1;
	and.b16  	%rs352, %rs139, 1;
	st.shared.u8 	[%r2+32], %rs352;
	shr.u16 	%rs140, %rs137, 2;
	and.b16  	%rs317, %rs140, 1;
	st.shared.u8 	[%r2+64], %rs317;
	shr.u16 	%rs141, %rs137, 3;
	and.b16  	%rs350, %rs141, 1;
	st.shared.u8 	[%r2+96], %rs350;
	shr.u16 	%rs142, %rs137, 4;
	and.b16  	%rs349, %rs142, 1;
	st.shared.u8 	[%r2+128], %rs349;
	shr.u16 	%rs143, %rs137, 5;
	and.b16  	%rs348, %rs143, 1;
	st.shared.u8 	[%r2+160], %rs348;
	shr.u16 	%rs144, %rs137, 6;
	and.b16  	%rs347, %rs144, 1;
	st.shared.u8 	[%r2+192], %rs347;
	shr.u16 	%rs346, %rs138, 7;
	st.shared.u8 	[%r2+224], %rs346;
	shr.u16 	%rs145, %rs137, 8;
	and.b16  	%rs345, %rs145, 1;
	st.shared.u8 	[%r2+256], %rs345;
	shr.u16 	%rs146, %rs137, 9;
	and.b16  	%rs344, %rs146, 1;
	st.shared.u8 	[%r2+288], %rs344;
	shr.u16 	%rs147, %rs137, 10;
	and.b16  	%rs343, %rs147, 1;
	st.shared.u8 	[%r2+320], %rs343;
	shr.u16 	%rs148, %rs137, 11;
	and.b16  	%rs342, %rs148, 1;
	st.shared.u8 	[%r2+352], %rs342;
	shr.u16 	%rs149, %rs137, 12;
	and.b16  	%rs341, %rs149, 1;
	st.shared.u8 	[%r2+384], %rs341;
	shr.u16 	%rs150, %rs137, 13;
	and.b16  	%rs340, %rs150, 1;
	st.shared.u8 	[%r2+416], %rs340;
	shr.u16 	%rs151, %rs137, 14;
	and.b16  	%rs339, %rs151, 1;
	st.shared.u8 	[%r2+448], %rs339;
	shr.u16 	%rs338, %rs137, 15;
	st.shared.u8 	[%r2+480], %rs338;
	{ .reg .b16 tmp; mov.b32 {tmp, %rs152}, %r16; }
	and.b16  	%rs337, %rs152, 1;
	st.shared.u8 	[%r2+512], %rs337;
	shr.u32 	%r18, %r16, 17;
	cvt.u16.u32 	%rs153, %r18;
	and.b16  	%rs336, %rs153, 1;
	st.shared.u8 	[%r2+544], %rs336;
	shr.u32 	%r19, %r16, 18;
	cvt.u16.u32 	%rs154, %r19;
	and.b16  	%rs335, %rs154, 1;
	st.shared.u8 	[%r2+576], %rs335;
	shr.u32 	%r20, %r16, 19;
	cvt.u16.u32 	%rs155, %r20;
	and.b16  	%rs334, %rs155, 1;
	st.shared.u8 	[%r2+608], %rs334;
	shr.u32 	%r21, %r16, 20;
	cvt.u16.u32 	%rs156, %r21;
	and.b16  	%rs333, %rs156, 1;
	st.shared.u8 	[%r2+640], %rs333;
	shr.u32 	%r22, %r16, 21;
	cvt.u16.u32 	%rs157, %r22;
	and.b16  	%rs332, %rs157, 1;
	st.shared.u8 	[%r2+672], %rs332;
	shr.u32 	%r23, %r16, 22;
	cvt.u16.u32 	%rs158, %r23;
	and.b16  	%rs331, %rs158, 1;
	st.shared.u8 	[%r2+704], %rs331;
	shr.u32 	%r24, %r16, 23;
	cvt.u16.u32 	%rs159, %r24;
	and.b16  	%rs330, %rs159, 1;
	st.shared.u8 	[%r2+736], %rs330;
	shr.u32 	%r25, %r16, 24;
	cvt.u16.u32 	%rs160, %r25;
	and.b16  	%rs329, %rs160, 1;
	st.shared.u8 	[%r2+768], %rs329;
	shr.u32 	%r26, %r16, 25;
	cvt.u16.u32 	%rs161, %r26;
	and.b16  	%rs328, %rs161, 1;
	st.shared.u8 	[%r2+800], %rs328;
	shr.u32 	%r27, %r16, 26;
	cvt.u16.u32 	%rs162, %r27;
	and.b16  	%rs327, %rs162, 1;
	st.shared.u8 	[%r2+832], %rs327;
	shr.u32 	%r28, %r16, 27;
	cvt.u16.u32 	%rs163, %r28;
	and.b16  	%rs326, %rs163, 1;
	st.shared.u8 	[%r2+864], %rs326;
	shr.u32 	%r29, %r16, 28;
	cvt.u16.u32 	%rs164, %r29;
	and.b16  	%rs325, %rs164, 1;
	st.shared.u8 	[%r2+896], %rs325;
	shr.u32 	%r30, %r16, 29;
	cvt.u16.u32 	%rs165, %r30;
	and.b16  	%rs324, %rs165, 1;
	st.shared.u8 	[%r2+928], %rs324;
	shr.u32 	%r31, %r16, 30;
	cvt.u16.u32 	%rs166, %r31;
	and.b16  	%rs323, %rs166, 1;
	st.shared.u8 	[%r2+960], %rs323;
	shr.u32 	%r32, %r16, 31;
	cvt.u16.u32 	%rs320, %r32;
	st.shared.u8 	[%r2+992], %rs320;
	setp.lt.s32 	%p1, %r15, 1;
	@%p1 bra 	$L__BB0_7;
	add.s32 	%r34, %r1, -1;
	and.b32  	%r35, %r34, 31;
	add.s32 	%r3, %r17, %r35;
	mov.b32 	%r118, 0;
$L__BB0_2:
	mov.u32 	%r38, %tid.x;
	add.s32 	%r39, %r38, -1;
	and.b32  	%r40, %r39, 31;
	mov.u32 	%r41, _ZZ21singleBlockLifeKernelPjiE4grid;
	add.s32 	%r42, %r40, %r41;
	add.s32 	%r120, %r42, 128;
	add.s32 	%r43, %r38, 1;
	and.b32  	%r44, %r43, 31;
	add.s32 	%r45, %r41, %r44;
	add.s32 	%r119, %r45, 128;
	ld.shared.u8 	%rs167, [%r3+992];
	and.b16  	%rs168, %rs167, 1;
	ld.shared.u8 	%rs169, [%r45+992];
	and.b16  	%rs170, %rs169, 1;
	add.s16 	%rs319, %rs170, %rs168;
	ld.shared.u8 	%rs171, [%r3];
	and.b16  	%rs172, %rs171, 1;
	ld.shared.u8 	%rs173, [%r45];
	and.b16  	%rs174, %rs173, 1;
	add.s16 	%rs321, %rs174, %rs172;
	mov.b32 	%r121, 64;
$L__BB0_3:
	ld.shared.u8 	%rs175, [%r120+-96];
	and.b16  	%rs176, %rs175, 1;
	ld.shared.u8 	%rs177, [%r119+-96];
	and.b16  	%rs178, %rs177, 1;
	add.s16 	%rs179, %rs178, %rs176;
	add.s32 	%r10, %r2, %r121;
	ld.shared.u8 	%rs180, [%r10+-32];
	add.s16 	%rs181, %rs320, %rs321;
	add.s16 	%rs182, %rs181, %rs319;
	add.s16 	%rs183, %rs182, %rs180;
	add.s16 	%rs184, %rs183, %rs179;
	shr.u16 	%rs185, %rs184, 1;
	not.b16 	%rs186, %rs185;
	or.b16  	%rs187, %rs184, %rs318;
	shl.b16 	%rs188, %rs187, 1;
	and.b16  	%rs189, %rs184, %rs186;
	and.b16  	%rs190, %rs189, %rs188;
	and.b16  	%rs191, %rs190, 2;
	ld.shared.u8 	%rs192, [%r10+-64];
	or.b16  	%rs193, %rs191, %rs192;
	st.shared.u8 	[%r10+-64], %rs193;
	ld.shared.u8 	%rs194, [%r120+-64];
	and.b16  	%rs195, %rs194, 1;
	ld.shared.u8 	%rs196, [%r119+-64];
	and.b16  	%rs197, %rs196, 1;
	add.s16 	%rs43, %rs197, %rs195;
	add.s16 	%rs198, %rs318, %rs179;
	add.s16 	%rs199, %rs198, %rs321;
	add.s16 	%rs200, %rs199, %rs317;
	add.s16 	%rs201, %rs200, %rs43;
	shr.u16 	%rs202, %rs201, 1;
	not.b16 	%rs203, %rs202;
	or.b16  	%rs204, %rs201, %rs180;
	shl.b16 	%rs205, %rs204, 1;
	and.b16  	%rs206, %rs201, %rs203;
	and.b16  	%rs207, %rs206, %rs205;
	and.b16  	%rs208, %rs207, 2;
	or.b16  	%rs209, %rs208, %rs180;
	st.shared.u8 	[%r10+-32], %rs209;
	ld.shared.u8 	%rs210, [%r120+-32];
	and.b16  	%rs211, %rs210, 1;
	ld.shared.u8 	%rs212, [%r119+-32];
	and.b16  	%rs213, %rs212, 1;
	add.s16 	%rs319, %rs213, %rs211;
	ld.shared.u8 	%rs320, [%r10+32];
	add.s16 	%rs214, %rs180, %rs43;
	add.s16 	%rs215, %rs214, %rs179;
	add.s16 	%rs216, %rs215, %rs320;
	add.s16 	%rs217, %rs216, %rs319;
	shr.u16 	%rs218, %rs217, 1;
	not.b16 	%rs219, %rs218;
	or.b16  	%rs220, %rs217, %rs317;
	shl.b16 	%rs221, %rs220, 1;
	and.b16  	%rs222, %rs217, %rs219;
	and.b16  	%rs223, %rs222, %rs221;
	and.b16  	%rs224, %rs223, 2;
	or.b16  	%rs225, %rs224, %rs317;
	st.shared.u8 	[%r10], %rs225;
	setp.eq.s32 	%p2, %r121, 960;
	@%p2 bra 	$L__BB0_5;
	ld.shared.u8 	%rs226, [%r120];
	and.b16  	%rs227, %rs226, 1;
	ld.shared.u8 	%rs228, [%r119];
	and.b16  	%rs229, %rs228, 1;
	add.s16 	%rs321, %rs229, %rs227;
	ld.shared.u8 	%rs318, [%r10+64];
	add.s16 	%rs230, %rs317, %rs319;
	add.s16 	%rs231, %rs230, %rs43;
	add.s16 	%rs232, %rs231, %rs318;
	add.s16 	%rs233, %rs232, %rs321;
	shr.u16 	%rs234, %rs233, 1;
	not.b16 	%rs235, %rs234;
	or.b16  	%rs236, %rs233, %rs320;
	shl.b16 	%rs237, %rs236, 1;
	and.b16  	%rs238, %rs233, %rs235;
	and.b16  	%rs239, %rs238, %rs237;
	and.b16  	%rs240, %rs239, 2;
	or.b16  	%rs241, %rs240, %rs320;
	st.shared.u8 	[%r10+32], %rs241;
	add.s32 	%r121, %r121, 128;
	add.s32 	%r120, %r120, 128;
	add.s32 	%r119, %r119, 128;
	add.s32 	%r46, %r2, %r121;
	ld.shared.u8 	%rs317, [%r46];
	bra.uni 	$L__BB0_3;
$L__BB0_5:
	ld.shared.u8 	%rs242, [%r3];
	and.b16  	%rs243, %rs242, 1;
	mov.u32 	%r47, %tid.x;
	add.s32 	%r48, %r47, 1;
	and.b32  	%r49, %r48, 31;
	mov.u32 	%r50, _ZZ21singleBlockLifeKernelPjiE4grid;
	add.s32 	%r51, %r50, %r49;
	ld.shared.u8 	%rs244, [%r51];
	and.b16  	%rs245, %rs244, 1;
	ld.shared.u8 	%rs246, [%r2];
	and.b16  	%rs247, %rs246, 1;
	add.s16 	%rs248, %rs317, %rs319;
	add.s16 	%rs249, %rs248, %rs43;
	add.s16 	%rs250, %rs249, %rs243;
	add.s16 	%rs251, %rs250, %rs245;
	add.s16 	%rs252, %rs251, %rs247;
	shr.u16 	%rs253, %rs252, 1;
	not.b16 	%rs254, %rs253;
	or.b16  	%rs255, %rs252, %rs320;
	shl.b16 	%rs256, %rs255, 1;
	and.b16  	%rs257, %rs252, %rs254;
	and.b16  	%rs258, %rs257, %rs256;
	and.b16  	%rs259, %rs258, 2;
	ld.shared.u8 	%rs260, [%r2+992];
	or.b16  	%rs261, %rs259, %rs260;
	st.shared.u8 	[%r2+992], %rs261;
	bar.sync 	0;
	ld.shared.u8 	%rs262, [%r2];
	shr.u16 	%rs318, %rs262, 1;
	st.shared.u8 	[%r2], %rs318;
	ld.shared.u8 	%rs263, [%r2+32];
	shr.u16 	%rs352, %rs263, 1;
	st.shared.u8 	[%r2+32], %rs352;
	ld.shared.u8 	%rs264, [%r2+64];
	shr.u16 	%rs317, %rs264, 1;
	st.shared.u8 	[%r2+64], %rs317;
	ld.shared.u8 	%rs265, [%r2+96];
	shr.u16 	%rs350, %rs265, 1;
	st.shared.u8 	[%r2+96], %rs350;
	ld.shared.u8 	%rs266, [%r2+128];
	shr.u16 	%rs349, %rs266, 1;
	st.shared.u8 	[%r2+128], %rs349;
	ld.shared.u8 	%rs267, [%r2+160];
	shr.u16 	%rs348, %rs267, 1;
	st.shared.u8 	[%r2+160], %rs348;
	ld.shared.u8 	%rs268, [%r2+192];
	shr.u16 	%rs347, %rs268, 1;
	st.shared.u8 	[%r2+192], %rs347;
	ld.shared.u8 	%rs269, [%r2+224];
	shr.u16 	%rs346, %rs269, 1;
	st.shared.u8 	[%r2+224], %rs346;
	ld.shared.u8 	%rs270, [%r2+256];
	shr.u16 	%rs57, %rs270, 1;
	st.shared.u8 	[%r2+256], %rs57;
	ld.shared.u8 	%rs271, [%r2+288];
	shr.u16 	%rs58, %rs271, 1;
	st.shared.u8 	[%r2+288], %rs58;
	ld.shared.u8 	%rs272, [%r2+320];
	shr.u16 	%rs59, %rs272, 1;
	st.shared.u8 	[%r2+320], %rs59;
	ld.shared.u8 	%rs273, [%r2+352];
	shr.u16 	%rs60, %rs273, 1;
	st.shared.u8 	[%r2+352], %rs60;
	ld.shared.u8 	%rs274, [%r2+384];
	shr.u16 	%rs61, %rs274, 1;
	st.shared.u8 	[%r2+384], %rs61;
	ld.shared.u8 	%rs275, [%r2+416];
	shr.u16 	%rs62, %rs275, 1;
	st.shared.u8 	[%r2+416], %rs62;
	ld.shared.u8 	%rs276, [%r2+448];
	shr.u16 	%rs63, %rs276, 1;
	st.shared.u8 	[%r2+448], %rs63;
	ld.shared.u8 	%rs277, [%r2+480];
	shr.u16 	%rs64, %rs277, 1;
	st.shared.u8 	[%r2+480], %rs64;
	ld.shared.u8 	%rs278, [%r2+512];
	shr.u16 	%rs65, %rs278, 1;
	st.shared.u8 	[%r2+512], %rs65;
	ld.shared.u8 	%rs279, [%r2+544];
	shr.u16 	%rs66, %rs279, 1;
	st.shared.u8 	[%r2+544], %rs66;
	ld.shared.u8 	%rs280, [%r2+576];
	shr.u16 	%rs67, %rs280, 1;
	st.shared.u8 	[%r2+576], %rs67;
	ld.shared.u8 	%rs281, [%r2+608];
	shr.u16 	%rs68, %rs281, 1;
	st.shared.u8 	[%r2+608], %rs68;
	ld.shared.u8 	%rs282, [%r2+640];
	shr.u16 	%rs69, %rs282, 1;
	st.shared.u8 	[%r2+640], %rs69;
	ld.shared.u8 	%rs283, [%r2+672];
	shr.u16 	%rs70, %rs283, 1;
	st.shared.u8 	[%r2+672], %rs70;
	ld.shared.u8 	%rs284, [%r2+704];
	shr.u16 	%rs71, %rs284, 1;
	st.shared.u8 	[%r2+704], %rs71;
	ld.shared.u8 	%rs285, [%r2+736];
	shr.u16 	%rs72, %rs285, 1;
	st.shared.u8 	[%r2+736], %rs72;
	ld.shared.u8 	%rs286, [%r2+768];
	shr.u16 	%rs73, %rs286, 1;
	st.shared.u8 	[%r2+768], %rs73;
	ld.shared.u8 	%rs287, [%r2+800];
	shr.u16 	%rs74, %rs287, 1;
	st.shared.u8 	[%r2+800], %rs74;
	ld.shared.u8 	%rs288, [%r2+832];
	shr.u16 	%rs75, %rs288, 1;
	st.shared.u8 	[%r2+832], %rs75;
	ld.shared.u8 	%rs289, [%r2+864];
	shr.u16 	%rs76, %rs289, 1;
	st.shared.u8 	[%r2+864], %rs76;
	ld.shared.u8 	%rs290, [%r2+896];
	shr.u16 	%rs77, %rs290, 1;
	st.shared.u8 	[%r2+896], %rs77;
	ld.shared.u8 	%rs291, [%r2+928];
	shr.u16 	%rs78, %rs291, 1;
	st.shared.u8 	[%r2+928], %rs78;
	ld.shared.u8 	%rs292, [%r2+960];
	shr.u16 	%rs79, %rs292, 1;
	st.shared.u8 	[%r2+960], %rs79;
	ld.shared.u8 	%rs293, [%r2+992];
	shr.u16 	%rs320, %rs293, 1;
	st.shared.u8 	[%r2+992], %rs320;
	add.s32 	%r118, %r118, 1;
	setp.ne.s32 	%p3, %r118, %r15;
	@%p3 bra 	$L__BB0_2;
	and.b16  	%rs318, %rs318, 1;
	and.b16  	%rs345, %rs57, 1;
	and.b16  	%rs344, %rs58, 1;
	and.b16  	%rs343, %rs59, 1;
	and.b16  	%rs342, %rs60, 1;
	and.b16  	%rs341, %rs61, 1;
	and.b16  	%rs340, %rs62, 1;
	and.b16  	%rs339, %rs63, 1;
	and.b16  	%rs338, %rs64, 1;
	and.b16  	%rs337, %rs65, 1;
	and.b16  	%rs336, %rs66, 1;
	and.b16  	%rs335, %rs67, 1;
	and.b16  	%rs334, %rs68, 1;
	and.b16  	%rs333, %rs69, 1;
	and.b16  	%rs332, %rs70, 1;
	and.b16  	%rs331, %rs71, 1;
	and.b16  	%rs330, %rs72, 1;
	and.b16  	%rs329, %rs73, 1;
	and.b16  	%rs328, %rs74, 1;
	and.b16  	%rs327, %rs75, 1;
	and.b16  	%rs326, %rs76, 1;
	and.b16  	%rs325, %rs77, 1;
	and.b16  	%rs324, %rs78, 1;
	and.b16  	%rs323, %rs79, 1;
$L__BB0_7:
	shl.b16 	%rs294, %rs352, 1;
	and.b16  	%rs295, %rs294, 2;
	or.b16  	%rs296, %rs295, %rs318;
	shl.b16 	%rs297, %rs317, 2;
	and.b16  	%rs298, %rs297, 4;
	or.b16  	%rs299, %rs298, %rs296;
	shl.b16 	%rs300, %rs350, 3;
	and.b16  	%rs301, %rs300, 8;
	or.b16  	%rs302, %rs301, %rs299;
	shl.b16 	%rs303, %rs349, 4;
	and.b16  	%rs304, %rs303, 16;
	or.b16  	%rs305, %rs304, %rs302;
	shl.b16 	%rs306, %rs348, 5;
	and.b16  	%rs307, %rs306, 32;
	or.b16  	%rs308, %rs307, %rs305;
	shl.b16 	%rs309, %rs347, 6;
	and.b16  	%rs310, %rs309, 64;
	or.b16  	%rs311, %rs310, %rs308;
	shl.b16 	%rs312, %rs346, 7;
	or.b16  	%rs313, %rs312, %rs311;
	cvt.u32.u16 	%r52, %rs313;
	and.b32  	%r53, %r52, 255;
	mul.wide.u16 	%r54, %rs345, 256;
	or.b32  	%r55, %r54, %r53;
	mul.wide.u16 	%r56, %rs344, 512;
	or.b32  	%r57, %r56, %r55;
	mul.wide.u16 	%r58, %rs343, 1024;
	or.b32  	%r59, %r58, %r57;
	mul.wide.u16 	%r60, %rs342, 2048;
	or.b32  	%r61, %r60, %r59;
	mul.wide.u16 	%r62, %rs341, 4096;
	or.b32  	%r63, %r62, %r61;
	mul.wide.u16 	%r64, %rs340, 8192;
	or.b32  	%r65, %r64, %r63;
	mul.wide.u16 	%r66, %rs339, 16384;
	or.b32  	%r67, %r66, %r65;
	mul.wide.u16 	%r68, %rs338, -32768;
	or.b32  	%r69, %r68, %r67;
	cvt.u32.u16 	%r70, %rs337;
	shl.b32 	%r71, %r70, 16;
	or.b32  	%r72, %r71, %r69;
	cvt.u32.u16 	%r73, %rs336;
	shl.b32 	%r74, %r73, 17;
	or.b32  	%r75, %r74, %r72;
	cvt.u32.u16 	%r76, %rs335;
	shl.b32 	%r77, %r76, 18;
	or.b32  	%r78, %r77, %r75;
	cvt.u32.u16 	%r79, %rs334;
	shl.b32 	%r80, %r79, 19;
	or.b32  	%r81, %r80, %r78;
	cvt.u32.u16 	%r82, %rs333;
	shl.b32 	%r83, %r82, 20;
	or.b32  	%r84, %r83, %r81;
	cvt.u32.u16 	%r85, %rs332;
	shl.b32 	%r86, %r85, 21;
	or.b32  	%r87, %r86, %r84;
	cvt.u32.u16 	%r88, %rs331;
	shl.b32 	%r89, %r88, 22;
	or.b32  	%r90, %r89, %r87;
	cvt.u32.u16 	%r91, %rs330;
	shl.b32 	%r92, %r91, 23;
	or.b32  	%r93, %r92, %r90;
	cvt.u32.u16 	%r94, %rs329;
	shl.b32 	%r95, %r94, 24;
	or.b32  	%r96, %r95, %r93;
	cvt.u32.u16 	%r97, %rs328;
	shl.b32 	%r98, %r97, 25;
	or.b32  	%r99, %r98, %r96;
	cvt.u32.u16 	%r100, %rs327;
	shl.b32 	%r101, %r100, 26;
	or.b32  	%r102, %r101, %r99;
	cvt.u32.u16 	%r103, %rs326;
	shl.b32 	%r104, %r103, 27;
	or.b32  	%r105, %r104, %r102;
	cvt.u32.u16 	%r106, %rs325;
	shl.b32 	%r107, %r106, 28;
	or.b32  	%r108, %r107, %r105;
	cvt.u32.u16 	%r109, %rs324;
	shl.b32 	%r110, %r109, 29;
	or.b32  	%r111, %r110, %r108;
	cvt.u32.u16 	%r112, %rs323;
	shl.b32 	%r113, %r112, 30;
	or.b32  	%r114, %r113, %r111;
	cvt.u32.u16 	%r115, %rs320;
	shl.b32 	%r116, %r115, 31;
	or.b32  	%r117, %r116, %r114;
	st.global.u32 	[%rd1], %r117;
	ret;

}


// ===== COMPILED SASS (sm_100) =====

	.target	sm_100

	.elftype	@"ET_EXEC"


//--------------------- .note.nv.tkinfo           --------------------------
	.section	.note.nv.tkinfo,"",@"SHT_NOTE"
	.sectionflags	@"SHF_NOTE_NV_TKINFO"
	.tkinfo
        /*0018*/ 	.word	0x00000002
        /*0030*/ 	.string	""
        /*0030*/ 	.string	"ptxas"
        /*0030*/ 	.string	"Cuda compilation tools, release 13.0, V13.0.88"
        /*0030*/ 	.string	"Build cuda_13.0.r13.0/compiler.36424714_0"
        /*0030*/ 	.string	"-arch sm_100 -m 64 "



//--------------------- .note.nv.cuinfo           --------------------------
	.section	.note.nv.cuinfo,"",@"SHT_NOTE"
	.sectionflags	@"SHF_NOTE_NV_CUINFO"
        /*0018*/ 	.short	0x0002
        /*001a*/ 	.short	0x0064
        /*001c*/ 	.short	0x0082
	.zero		2


//--------------------- .nv.info                  --------------------------
	.section	.nv.info,"",@"SHT_CUDA_INFO"
	.align	4


	//----- nvinfo : EIATTR_REGCOUNT
	.align		4
        /*0000*/ 	.byte	0x04, 0x2f
        /*0002*/ 	.short	(.L_1 - .L_0)
	.align		4
.L_0:
        /*0004*/ 	.word	index@(_Z21singleBlockLifeKernelPji)
        /*0008*/ 	.word	0x00000028


	//----- nvinfo : EIATTR_FRAME_SIZE
	.align		4
.L_1:
        /*000c*/ 	.byte	0x04, 0x11
        /*000e*/ 	.short	(.L_3 - .L_2)
	.align		4
.L_2:
        /*0010*/ 	.word	index@(_Z21singleBlockLifeKernelPji)
        /*0014*/ 	.word	0x00000000


	//----- nvinfo : EIATTR_MIN_STACK_SIZE
	.align		4
.L_3:
        /*0018*/ 	.byte	0x04, 0x12
        /*001a*/ 	.short	(.L_5 - .L_4)
	.align		4
.L_4:
        /*001c*/ 	.word	index@(_Z21singleBlockLifeKernelPji)
        /*0020*/ 	.word	0x00000000
.L_5:


//--------------------- .nv.compat                --------------------------
	.section	.nv.compat,"",@"SHT_CUDA_COMPAT_INFO"
	.align	4
        /*0000*/ 	.byte	0x02, 0x09, 0x00, 0x00, 0x02, 0x02, 0x01, 0x00, 0x02, 0x05, 0x05, 0x00, 0x03, 0x07, 0x01, 0x01
        /*0010*/ 	.byte	0x02, 0x03, 0x00, 0x00, 0x02, 0x06, 0x01, 0x00, 0x04, 0x0b, 0x08, 0x00, 0x09, 0x00, 0x00, 0x00
        /*0020*/ 	.byte	0x00, 0x00, 0x00, 0x00


//--------------------- .nv.info._Z21singleBlockLifeKernelPji --------------------------
	.section	.nv.info._Z21singleBlockLifeKernelPji,"",@"SHT_CUDA_INFO"
	.sectionflags	@""
	.align	4


	//----- nvinfo : EIATTR_CUDA_API_VERSION
	.align		4
        /*0000*/ 	.byte	0x04, 0x37
        /*0002*/ 	.short	(.L_7 - .L_6)
.L_6:
        /*0004*/ 	.word	0x00000082


	//----- nvinfo : EIATTR_KPARAM_INFO
	.align		4
.L_7:
        /*0008*/ 	.byte	0x04, 0x17
        /*000a*/ 	.short	(.L_9 - .L_8)
.L_8:
        /*000c*/ 	.word	0x00000000
        /*0010*/ 	.short	0x0001
        /*0012*/ 	.short	0x0008
        /*0014*/ 	.byte	0x00, 0xf0, 0x11, 0x00


	//----- nvinfo : EIATTR_KPARAM_INFO
	.align		4
.L_9:
        /*0018*/ 	.byte	0x04, 0x17
        /*001a*/ 	.short	(.L_11 - .L_10)
.L_10:
        /*001c*/ 	.word	0x00000000
        /*0020*/ 	.short	0x0000
        /*0022*/ 	.short	0x0000
        /*0024*/ 	.byte	0x00, 0xf5, 0x21, 0x00


	//----- nvinfo : EIATTR_SPARSE_MMA_MASK
	.align		4
.L_11:
        /*0028*/ 	.byte	0x03, 0x50
        /*002a*/ 	.short	0x0000


	//----- nvinfo : EIATTR_MAXREG_COUNT
	.align		4
        /*002c*/ 	.byte	0x03, 0x1b
        /*002e*/ 	.short	0x00ff


	//----- nvinfo : EIATTR_NUM_BARRIERS
	.align		4
        /*0030*/ 	.byte	0x02, 0x4c
        /*0032*/ 	.byte	0x01
	.zero		1


	//----- nvinfo : EIATTR_MERCURY_ISA_VERSION
	.align		4
        /*0034*/ 	.byte	0x03, 0x5f
        /*0036*/ 	.short	0x0101


	//----- nvinfo : EIATTR_VRC_CTA_INIT_COUNT
	.align		4
        /*0038*/ 	.byte	0x02, 0x4a
	.zero		1
	.zero		1


	//----- nvinfo : EIATTR_EXIT_INSTR_OFFSETS
	.align		4
        /*003c*/ 	.byte	0x04, 0x1c
        /*003e*/ 	.short	(.L_13 - .L_12)


	//   ....[0]....
.L_12:
        /*0040*/ 	.word	0x00001e70


	//----- nvinfo : EIATTR_CBANK_PARAM_SIZE
	.align		4
.L_13:
        /*0044*/ 	.byte	0x03, 0x19
        /*0046*/ 	.short	0x000c


	//----- nvinfo : EIATTR_PARAM_CBANK
	.align		4
        /*0048*/ 	.byte	0x04, 0x0a
        /*004a*/ 	.short	(.L_15 - .L_14)
	.align		4
.L_14:
        /*004c*/ 	.word	index@(.nv.constant0._Z21singleBlockLifeKernelPji)
        /*0050*/ 	.short	0x0380
        /*0052*/ 	.short	0x000c


	//----- nvinfo : EIATTR_SW_WAR
	.align		4
.L_15:
        /*0054*/ 	.byte	0x04, 0x36
        /*0056*/ 	.short	(.L_17 - .L_16)
.L_16:
        /*0058*/ 	.word	0x00000008
.L_17:


//--------------------- .nv.callgraph             --------------------------
	.section	.nv.callgraph,"",@"SHT_CUDA_CALLGRAPH"
	.align	4
	.sectionentsize	8
	.align		4
        /*0000*/ 	.word	0x00000000
	.align		4
        /*0004*/ 	.word	0xffffffff
	.align		4
        /*0008*/ 	.word	0x00000000
	.align		4
        /*000c*/ 	.word	0xfffffffe
	.align		4
        /*0010*/ 	.word	0x00000000
	.align		4
        /*0014*/ 	.word	0xfffffffd
	.align		4
        /*0018*/ 	.word	0x00000000
	.align		4
        /*001c*/ 	.word	0xfffffffc


//--------------------- .text._Z21singleBlockLifeKernelPji --------------------------
	.section	.text._Z21singleBlockLifeKernelPji,"ax",@progbits
	.align	128
        .global         _Z21singleBlockLifeKernelPji
        .type           _Z21singleBlockLifeKernelPji,@function
        .size           _Z21singleBlockLifeKernelPji,(.L_x_4 - _Z21singleBlockLifeKernelPji)
        .other          _Z21singleBlockLifeKernelPji,@"STO_CUDA_ENTRY STV_DEFAULT"
_Z21singleBlockLifeKernelPji:
.text._Z21singleBlockLifeKernelPji:
[----:B------:R-:W-:Y:S01]  /*0000*/  LDC R1, c[0x0][0x37c] ;  /* 0x0000df00ff017b82 */ /* 0x000fe20000000800 */
[----:B------:R-:W0:Y:S07]  /*0010*/  S2R R18, SR_TID.X ;  /* 0x0000000000127919 */ /* 0x000e2e0000002100 */
[----:B------:R-:W0:Y:S01]  /*0020*/  LDC.64 R2, c[0x0][0x380] ;  /* 0x0000e000ff027b82 */ /* 0x000e220000000a00 */
[----:B------:R-:W1:Y:S01]  /*0030*/  LDCU.64 UR8, c[0x0][0x358] ;  /* 0x00006b00ff0877ac */ /* 0x000e620008000a00 */
[----:B------:R-:W2:Y:S01]  /*0040*/  LDCU UR6, c[0x0][0x388] ;  /* 0x00007100ff0677ac */ /* 0x000ea20008000800 */
[----:B0-----:R-:W-:-:S06]  /*0050*/  IMAD.WIDE.U32 R2, R18, 0x4, R2 ;  /* 0x0000000412027825 */ /* 0x001fcc00078e0002 */
[----:B-1----:R-:W3:Y:S01]  /*0060*/  LDG.E R2, desc[UR8][R2.64] ;  /* 0x0000000802027981 */ /* 0x002ee2000c1e1900 */
[----:B------:R-:W0:Y:S01]  /*0070*/  S2UR UR5, SR_CgaCtaId ;  /* 0x00000000000579c3 */ /* 0x000e220000008800 */
[----:B------:R-:W-:Y:S01]  /*0080*/  UMOV UR4, 0x400 ;  /* 0x0000040000047882 */ /* 0x000fe20000000000 */
[----:B--2---:R-:W-:Y:S02]  /*0090*/  UISETP.GE.AND UP0, UPT, UR6, 0x1, UPT ;  /* 0x000000010600788c */ /* 0x004fe4000bf06270 */
[----:B0-----:R-:W-:Y:S01]  /*00a0*/  ULEA UR5, UR5, UR4, 0x18 ;  /* 0x0000000405057291 */ /* 0x001fe2000f8ec0ff */
[----:B---3--:R-:W-:Y:S02]  /*00b0*/  LOP3.LUT R16, R2, 0xffff, RZ, 0xc0, !PT ;  /* 0x0000ffff02107812 */ /* 0x008fe400078ec0ff */
[--C-:B------:R-:W-:Y:S02]  /*00c0*/  SHF.R.U32.HI R19, RZ, 0x17, R2.reuse ;  /* 0x00000017ff137819 */ /* 0x100fe40000011602 */
[----:B------:R-:W-:-:S02]  /*00d0*/  SHF.R.U32.HI R36, RZ, 0x18, R2 ;  /* 0x00000018ff247819 */ /* 0x000fc40000011602 */
[--C-:B------:R-:W-:Y:S02]  /*00e0*/  SHF.R.U32.HI R24, RZ, 0x1c, R2.reuse ;  /* 0x0000001cff187819 */ /* 0x100fe40000011602 */
[--C-:B------:R-:W-:Y:S02]  /*00f0*/  SHF.R.U32.HI R25, RZ, 0x1d, R2.reuse ;  /* 0x0000001dff197819 */ /* 0x100fe40000011602 */
[----:B------:R-:W-:Y:S02]  /*0100*/  SHF.R.U32.HI R26, RZ, 0x1e, R2 ;  /* 0x0000001eff1a7819 */ /* 0x000fe40000011602 */
[--C-:B------:R-:W-:Y:S02]  /*0110*/  SHF.R.U32.HI R4, RZ, 0x1, R16.reuse ;  /* 0x00000001ff047819 */ /* 0x100fe40000011610 */
[--C-:B------:R-:W-:Y:S02]  /*0120*/  SHF.R.U32.HI R5, RZ, 0x2, R16.reuse ;  /* 0x00000002ff057819 */ /* 0x100fe40000011610 */
[----:B------:R-:W-:-:S02]  /*0130*/  SHF.R.U32.HI R6, RZ, 0x3, R16 ;  /* 0x00000003ff067819 */ /* 0x000fc40000011610 */
[--C-:B------:R-:W-:Y:S02]  /*0140*/  SHF.R.U32.HI R7, RZ, 0x4, R16.reuse ;  /* 0x00000004ff077819 */ /* 0x100fe40000011610 */
[--C-:B------:R-:W-:Y:S02]  /*0150*/  SHF.R.U32.HI R8, RZ, 0x5, R16.reuse ;  /* 0x00000005ff087819 */ /* 0x100fe40000011610 */
[--C-:B------:R-:W-:Y:S02]  /*0160*/  SHF.R.U32.HI R9, RZ, 0x6, R16.reuse ;  /* 0x00000006ff097819 */ /* 0x100fe40000011610 */
[--C-:B------:R-:W-:Y:S02]  /*0170*/  SHF.R.U32.HI R27, RZ, 0x8, R16.reuse ;  /* 0x00000008ff1b7819 */ /* 0x100fe40000011610 */
[--C-:B------:R-:W-:Y:S02]  /*0180*/  SHF.R.U32.HI R30, RZ, 0x9, R16.reuse ;  /* 0x00000009ff1e7819 */ /* 0x100fe40000011610 */
[----:B------:R-:W-:-:S02]  /*0190*/  SHF.R.U32.HI R37, RZ, 0xa, R16 ;  /* 0x0000000aff257819 */ /* 0x000fc40000011610 */
[--C-:B------:R-:W-:Y:S02]  /*01a0*/  SHF.R.U32.HI R31, RZ, 0xb, R16.reuse ;  /* 0x0000000bff1f7819 */ /* 0x100fe40000011610 */
[--C-:B------:R-:W-:Y:S02]  /*01b0*/  SHF.R.U32.HI R29, RZ, 0xc, R16.reuse ;  /* 0x0000000cff1d7819 */ /* 0x100fe40000011610 */
[----:B------:R-:W-:Y:S02]  /*01c0*/  SHF.R.U32.HI R35, RZ, 0xd, R16 ;  /* 0x0000000dff237819 */ /* 0x000fe40000011610 */
[----:B------:R-:W-:Y:S02]  /*01d0*/  LOP3.LUT R19, R19, 0x1, RZ, 0xc0, !PT ;  /* 0x0000000113137812 */ /* 0x000fe400078ec0ff */
[----:B------:R-:W-:Y:S02]  /*01e0*/  LOP3.LUT R36, R36, 0x1, RZ, 0xc0, !PT ;  /* 0x0000000124247812 */ /* 0x000fe400078ec0ff */
[----:B------:R-:W-:Y:S01]  /*01f0*/  LOP3.LUT R24, R24, 0x1, RZ, 0xc0, !PT ;  /* 0x0000000118187812 */ /* 0x000fe200078ec0ff */
[----:B------:R-:W-:Y:S01]  /*0200*/  STS.U8 [R18+UR5+0x2e0], R19 ;  /* 0x0002e01312007988 */ /* 0x000fe20008000005 */
[----:B------:R-:W-:-:S02]  /*0210*/  LOP3.LUT R25, R25, 0x1, RZ, 0xc0, !PT ;  /* 0x0000000119197812 */ /* 0x000fc400078ec0ff */
[----:B------:R-:W-:Y:S01]  /*0220*/  LOP3.LUT R26, R26, 0x1, RZ, 0xc0, !PT ;  /* 0x000000011a1a7812 */ /* 0x000fe200078ec0ff */
[----:B------:R-:W-:Y:S01]  /*0230*/  STS.U8 [R18+UR5+0x300], R36 ;  /* 0x0003002412007988 */ /* 0x000fe20008000005 */
[----:B------:R-:W-:Y:S02]  /*0240*/  LOP3.LUT R4, R4, 0x1, RZ, 0xc0, !PT ;  /* 0x0000000104047812 */ /* 0x000fe400078ec0ff */
[----:B------:R-:W-:Y:S01]  /*0250*/  LOP3.LUT R5, R5, 0x1, RZ, 0xc0, !PT ;  /* 0x0000000105057812 */ /* 0x000fe200078ec0ff */
[----:B------:R-:W-:Y:S01]  /*0260*/  STS.U8 [R18+UR5+0x380], R24 ;  /* 0x0003801812007988 */ /* 0x000fe20008000005 */
        /* <DEDUP_REMOVED lines=15> */
[C---:B------:R-:W-:Y:S02]  /*0360*/  LOP3.LUT R17, R2.reuse, 0x1, RZ, 0xc0, !PT ;  /* 0x0000000102117812 */ /* 0x040fe400078ec0ff */
[C---:B------:R-:W-:Y:S01]  /*0370*/  LOP3.LUT R13, R2.reuse, 0x80, RZ, 0xc0, !PT ;  /* 0x00000080020d7812 */ /* 0x040fe200078ec0ff */
[----:B------:R-:W-:Y:S01]  /*0380*/  STS.U8 [R18+UR5+0x80], R7 ;  /* 0x0000800712007988 */ /* 0x000fe20008000005 */
[--C-:B------:R-:W-:Y:S02]  /*0390*/  SHF.R.U32.HI R34, RZ, 0x11, R2.reuse ;  /* 0x00000011ff227819 */ /* 0x100fe40000011602 */
[----:B------:R-:W-:Y:S01]  /*03a0*/  PRMT R33, R2, 0x7632, R33 ;  /* 0x0000763202217816 */ /* 0x000fe20000000021 */
[----:B------:R-:W-:Y:S01]  /*03b0*/  STS.U8 [R18+UR5+0xa0], R8 ;  /* 0x0000a00812007988 */ /* 0x000fe20008000005 */
[----:B------:R-:W-:-:S02]  /*03c0*/  SHF.R.U32.HI R23, RZ, 0x16, R2 ;  /* 0x00000016ff177819 */ /* 0x000fc40000011602 */
[--C-:B------:R-:W-:Y:S01]  /*03d0*/  SHF.R.U32.HI R15, RZ, 0x12, R2.reuse ;  /* 0x00000012ff0f7819 */ /* 0x100fe20000011602 */
[----:B------:R-:W-:Y:S01]  /*03e0*/  STS.U8 [R18+UR5+0xc0], R9 ;  /* 0x0000c00912007988 */ /* 0x000fe20008000005 */
[--C-:B------:R-:W-:Y:S02]  /*03f0*/  SHF.R.U32.HI R21, RZ, 0x14, R2.reuse ;  /* 0x00000014ff157819 */ /* 0x100fe40000011602 */
[--C-:B------:R-:W-:Y:S01]  /*0400*/  SHF.R.U32.HI R22, RZ, 0x15, R2.reuse ;  /* 0x00000015ff167819 */ /* 0x100fe20000011602 */
[----:B------:R-:W-:Y:S01]  /*0410*/  STS.U8 [R18+UR5+0x100], R27 ;  /* 0x0001001b12007988 */ /* 0x000fe20008000005 */
[----:B------:R-:W-:Y:S02]  /*0420*/  SHF.R.U32.HI R10, RZ, 0x1b, R2 ;  /* 0x0000001bff0a7819 */ /* 0x000fe40000011602 */
[----:B------:R-:W-:Y:S01]  /*0430*/  PRMT R0, R17, 0x7610, R0 ;  /* 0x0000761011007816 */ /* 0x000fe20000000000 */
[----:B------:R-:W-:Y:S01]  /*0440*/  STS.U8 [R18+UR5+0x120], R30 ;  /* 0x0001201e12007988 */ /* 0x000fe20008000005 */
[----:B------:R-:W-:-:S02]  /*0450*/  SHF.R.U32.HI R20, RZ, 0x13, R2 ;  /* 0x00000013ff147819 */ /* 0x000fc40000011602 */
[--C-:B------:R-:W-:Y:S01]  /*0460*/  SHF.R.U32.HI R32, RZ, 0x19, R2.reuse ;  /* 0x00000019ff207819 */ /* 0x100fe20000011602 */
[----:B------:R-:W-:Y:S01]  /*0470*/  STS.U8 [R18+UR5+0x140], R37 ;  /* 0x0001402512007988 */ /* 0x000fe20008000005 */
[--C-:B------:R-:W-:Y:S02]  /*0480*/  SHF.R.U32.HI R28, RZ, 0x1a, R2.reuse ;  /* 0x0000001aff1c7819 */ /* 0x100fe40000011602 */
[----:B------:R-:W-:Y:S01]  /*0490*/  SHF.R.U32.HI R13, RZ, 0x7, R13 ;  /* 0x00000007ff0d7819 */ /* 0x000fe2000001160d */
[----:B------:R-:W-:Y:S01]  /*04a0*/  STS.U8 [R18+UR5+0x160], R31 ;  /* 0x0001601f12007988 */ /* 0x000fe20008000005 */
[----:B------:R-:W-:Y:S02]  /*04b0*/  SHF.R.U32.HI R11, RZ, 0x1f, R2 ;  /* 0x0000001fff0b7819 */ /* 0x000fe40000011602 */
[----:B------:R-:W-:Y:S01]  /*04c0*/  LOP3.LUT R34, R34, 0x1, RZ, 0xc0, !PT ;  /* 0x0000000122227812 */ /* 0x000fe200078ec0ff */
[----:B------:R-:W-:Y:S01]  /*04d0*/  STS.U8 [R18+UR5+0x180], R29 ;  /* 0x0001801d12007988 */ /* 0x000fe20008000005 */
[----:B------:R-:W-:-:S02]  /*04e0*/  LOP3.LUT R33, R33, 0x1, RZ, 0xc0, !PT ;  /* 0x0000000121217812 */ /* 0x000fc400078ec0ff */
[----:B------:R-:W-:Y:S01]  /*04f0*/  LOP3.LUT R23, R23, 0x1, RZ, 0xc0, !PT ;  /* 0x0000000117177812 */ /* 0x000fe200078ec0ff */
[----:B------:R-:W-:Y:S01]  /*0500*/  STS.U8 [R18+UR5+0x1a0], R35 ;  /* 0x0001a02312007988 */ /* 0x000fe20008000005 */
[----:B------:R-:W-:Y:S02]  /*0510*/  LOP3.LUT R15, R15, 0x1, RZ, 0xc0, !PT ;  /* 0x000000010f0f7812 */ /* 0x000fe400078ec0ff */
[----:B------:R-:W-:Y:S01]  /*0520*/  LOP3.LUT R21, R21, 0x1, RZ, 0xc0, !PT ;  /* 0x0000000115157812 */ /* 0x000fe200078ec0ff */
[----:B------:R0:W-:Y:S01]  /*0530*/  STS.U8 [R18+UR5], R17 ;  /* 0x0000001112007988 */ /* 0x0001e20008000005 */
[----:B------:R-:W-:Y:S02]  /*0540*/  LOP3.LUT R22, R22, 0x1, RZ, 0xc0, !PT ;  /* 0x0000000116167812 */ /* 0x000fe400078ec0ff */
[----:B------:R-:W-:Y:S01]  /*0550*/  LOP3.LUT R10, R10, 0x1, RZ, 0xc0, !PT ;  /* 0x000000010a0a7812 */ /* 0x000fe200078ec0ff */
[----:B------:R1:W-:Y:S01]  /*0560*/  STS.U8 [R18+UR5+0xe0], R13 ;  /* 0x0000e00d12007988 */ /* 0x0003e20008000005 */
[----:B------:R-:W-:-:S02]  /*0570*/  LOP3.LUT R20, R20, 0x1, RZ, 0xc0, !PT ;  /* 0x0000000114147812 */ /* 0x000fc400078ec0ff */
[----:B------:R-:W-:Y:S01]  /*0580*/  LOP3.LUT R32, R32, 0x1, RZ, 0xc0, !PT ;  /* 0x0000000120207812 */ /* 0x000fe200078ec0ff */
[----:B------:R2:W-:Y:S01]  /*0590*/  STS.U8 [R18+UR5+0x3e0], R11 ;  /* 0x0003e00b12007988 */ /* 0x0005e20008000005 */
[----:B------:R-:W-:Y:S02]  /*05a0*/  LOP3.LUT R28, R28, 0x1, RZ, 0xc0, !PT ;  /* 0x000000011c1c7812 */ /* 0x000fe400078ec0ff */
[--C-:B0-----:R-:W-:Y:S01]  /*05b0*/  SHF.R.U32.HI R17, RZ, 0xe, R16.reuse ;  /* 0x0000000eff117819 */ /* 0x101fe20000011610 */
[----:B------:R0:W-:Y:S01]  /*05c0*/  STS.U8 [R18+UR5+0x220], R34 ;  /* 0x0002202212007988 */ /* 0x0001e20008000005 */
[----:B------:R-:W-:Y:S02]  /*05d0*/  SHF.R.U32.HI R16, RZ, 0xf, R16 ;  /* 0x0000000fff107819 */ /* 0x000fe40000011610 */
[----:B------:R-:W-:Y:S01]  /*05e0*/  LOP3.LUT R17, R17, 0x1, RZ, 0xc0, !PT ;  /* 0x0000000111117812 */ /* 0x000fe200078ec0ff */
[----:B------:R-:W-:Y:S01]  /*05f0*/  STS.U8 [R18+UR5+0x200], R33 ;  /* 0x0002002112007988 */ /* 0x000fe20008000005 */
[----:B------:R-:W-:-:S02]  /*0600*/  PRMT R3, R13, 0x7610, R3 ;  /* 0x000076100d037816 */ /* 0x000fc40000000003 */
[----:B------:R-:W-:Y:S01]  /*0610*/  PRMT R2, R11, 0x7610, R2 ;  /* 0x000076100b027816 */ /* 0x000fe20000000002 */
[----:B------:R3:W-:Y:S01]  /*0620*/  STS.U8 [R18+UR5+0x1e0], R16 ;  /* 0x0001e01012007988 */ /* 0x0007e20008000005 */
[----:B-1----:R-:W-:Y:S02]  /*0630*/  PRMT R13, R34, 0x7610, R13 ;  /* 0x00007610220d7816 */ /* 0x002fe4000000000d */
[----:B--2---:R-:W-:Y:S01]  /*0640*/  PRMT R11, R16, 0x7610, R11 ;  /* 0x00007610100b7816 */ /* 0x004fe2000000000b */
[----:B------:R1:W-:Y:S01]  /*0650*/  STS.U8 [R18+UR5+0x2c0], R23 ;  /* 0x0002c01712007988 */ /* 0x0003e20008000005 */
[----:B------:R-:W-:Y:S02]  /*0660*/  PRMT R12, R33, 0x7610, R12 ;  /* 0x00007610210c7816 */ /* 0x000fe4000000000c */
[----:B0-----:R-:W-:Y:S01]  /*0670*/  PRMT R34, R23, 0x7610, R34 ;  /* 0x0000761017227816 */ /* 0x001fe20000000022 */
[----:B------:R0:W-:Y:S01]  /*0680*/  STS.U8 [R18+UR5+0x240], R15 ;  /* 0x0002400f12007988 */ /* 0x0001e20008000005 */
[----:B------:R-:W-:-:S02]  /*0690*/  PRMT R14, R15, 0x7610, R14 ;  /* 0x000076100f0e7816 */ /* 0x000fc4000000000e */
[----:B---3--:R-:W-:Y:S01]  /*06a0*/  PRMT R16, R21, 0x7610, R16 ;  /* 0x0000761015107816 */ /* 0x008fe20000000010 */
[----:B------:R2:W-:Y:S01]  /*06b0*/  STS.U8 [R18+UR5+0x280], R21 ;  /* 0x0002801512007988 */ /* 0x0005e20008000005 */
[----:B------:R-:W-:Y:S02]  /*06c0*/  PRMT R33, R22, 0x7610, R33 ;  /* 0x0000761016217816 */ /* 0x000fe40000000021 */
[----:B-1----:R-:W-:Y:S01]  /*06d0*/  PRMT R23, R10, 0x7610, R23 ;  /* 0x000076100a177816 */ /* 0x002fe20000000017 */
[----:B------:R1:W-:Y:S01]  /*06e0*/  STS.U8 [R18+UR5+0x2a0], R22 ;  /* 0x0002a01612007988 */ /* 0x0003e20008000005 */
[----:B0-----:R-:W-:-:S03]  /*06f0*/  PRMT R15, R20, 0x7610, R15 ;  /* 0x00007610140f7816 */ /* 0x001fc6000000000f */
[----:B------:R0:W-:Y:S01]  /*0700*/  STS.U8 [R18+UR5+0x360], R10 ;  /* 0x0003600a12007988 */ /* 0x0001e20008000005 */
[----:B--2---:R-:W-:-:S03]  /*0710*/  PRMT R21, R32, 0x7610, R21 ;  /* 0x0000761020157816 */ /* 0x004fc60000000015 */
[----:B------:R2:W-:Y:S01]  /*0720*/  STS.U8 [R18+UR5+0x260], R20 ;  /* 0x0002601412007988 */ /* 0x0005e20008000005 */
[----:B-1----:R-:W-:-:S03]  /*0730*/  PRMT R22, R28, 0x7610, R22 ;  /* 0x000076101c167816 */ /* 0x002fc60000000016 */
[----:B------:R1:W-:Y:S01]  /*0740*/  STS.U8 [R18+UR5+0x320], R32 ;  /* 0x0003202012007988 */ /* 0x0003e20008000005 */
[----:B0-----:R-:W-:-:S03]  /*0750*/  PRMT R10, R17, 0x7610, R10 ;  /* 0x00007610110a7816 */ /* 0x001fc6000000000a */
[----:B------:R0:W-:Y:S01]  /*0760*/  STS.U8 [R18+UR5+0x340], R28 ;  /* 0x0003401c12007988 */ /* 0x0001e20008000005 */
[----:B--2---:R-:W-:-:S03]  /*0770*/  PRMT R20, R36, 0x7610, R20 ;  /* 0x0000761024147816 */ /* 0x004fc60000000014 */
[----:B------:R2:W-:Y:S01]  /*0780*/  STS.U8 [R18+UR5+0x1c0], R17 ;  /* 0x0001c01112007988 */ /* 0x0005e20008000005 */
[----:B-1----:R-:W-:Y:S02]  /*0790*/  PRMT R32, R37, 0x7610, R32 ;  /* 0x0000761025207816 */ /* 0x002fe40000000020 */
[----:B0-----:R-:W-:Y:S01]  /*07a0*/  PRMT R28, R35, 0x7610, R28 ;  /* 0x00007610231c7816 */ /* 0x001fe2000000001c */
[----:B--2---:R-:W-:Y:S01]  /*07b0*/  VIADD R17, R18, UR5 ;  /* 0x0000000512117c36 */ /* 0x004fe20008000000 */
[----:B------:R-:W-:Y:S06]  /*07c0*/  BRA.U !UP0, `(.L_x_0) ;  /* 0x0000001108707547 */ /* 0x000fec000b800000 */
[----:B------:R-:W-:-:S05]  /*07d0*/  UMOV UR4, URZ ;  /* 0x000000ff00047c82 */ /* 0x000fca0008000000 */
.L_x_2:
[----:B------:R-:W0:Y:S01]  /*07e0*/  S2UR UR7, SR_CgaCtaId ;  /* 0x00000000000779c3 */ /* 0x000e220000008800 */
[----:B------:R-:W-:Y:S01]  /*07f0*/  UMOV UR6, 0x400 ;  /* 0x0000040000067882 */ /* 0x000fe20000000000 */
[C---:B------:R-:W-:Y:S01]  /*0800*/  VIADD R3, R18.reuse, 0xffffffff ;  /* 0xffffffff12037836 */ /* 0x040fe20000000000 */
[----:B------:R-:W-:Y:S01]  /*0810*/  LDS.U8 R6, [R18+UR5+0x20] ;  /* 0x0000200512067984 */ /* 0x000fe20008000000 */
[----:B------:R-:W-:-:S03]  /*0820*/  VIADD R4, R18, 0x1 ;  /* 0x0000000112047836 */ /* 0x000fc60000000000 */
[----:B------:R-:W-:Y:S01]  /*0830*/  LOP3.LUT R3, R3, 0x1f, RZ, 0xc0, !PT ;  /* 0x0000001f03037812 */ /* 0x000fe200078ec0ff */
[----:B------:R-:W-:Y:S01]  /*0840*/  LDS.U8 R13, [R18+UR5] ;  /* 0x00000005120d7984 */ /* 0x000fe20008000000 */
[----:B------:R-:W-:Y:S01]  /*0850*/  LOP3.LUT R4, R4, 0x1f, RZ, 0xc0, !PT ;  /* 0x0000001f04047812 */ /* 0x000fe200078ec0ff */
[----:B0-----:R-:W-:-:S03]  /*0860*/  ULEA UR7, UR7, UR6, 0x18 ;  /* 0x0000000607077291 */ /* 0x001fc6000f8ec0ff */
[----:B------:R-:W-:-:S06]  /*0870*/  UMOV UR6, 0x40 ;  /* 0x0000004000067882 */ /* 0x000fcc0000000000 */
[----:B------:R-:W0:Y:S04]  /*0880*/  LDS.U8 R7, [R3+UR7+0x3e0] ;  /* 0x0003e00703077984 */ /* 0x000e280008000000 */
[----:B------:R-:W1:Y:S04]  /*0890*/  LDS.U8 R8, [R4+UR7+0x3e0] ;  /* 0x0003e00704087984 */ /* 0x000e680008000000 */
[----:B------:R-:W2:Y:S04]  /*08a0*/  LDS.U8 R9, [R3+UR7] ;  /* 0x0000000703097984 */ /* 0x000ea80008000000 */
[----:B------:R-:W3:Y:S04]  /*08b0*/  LDS.U8 R10, [R4+UR7] ;  /* 0x00000007040a7984 */ /* 0x000ee80008000000 */
[----:B------:R-:W4:Y:S04]  /*08c0*/  LDS.U8 R11, [R3+UR7+0x20] ;  /* 0x00002007030b7984 */ /* 0x000f280008000000 */
[----:B------:R-:W5:Y:S01]  /*08d0*/  LDS.U8 R12, [R4+UR7+0x20] ;  /* 0x00002007040c7984 */ /* 0x000f620008000000 */
[----:B0-----:R-:W-:-:S02]  /*08e0*/  LOP3.LUT R7, R7, 0x1, RZ, 0xc0, !PT ;  /* 0x0000000107077812 */ /* 0x001fc400078ec0ff */
[----:B-1----:R-:W-:Y:S02]  /*08f0*/  LOP3.LUT R8, R8, 0x1, RZ, 0xc0, !PT ;  /* 0x0000000108087812 */ /* 0x002fe400078ec0ff */
[----:B--2---:R-:W-:-:S03]  /*0900*/  LOP3.LUT R9, R9, 0x1, RZ, 0xc0, !PT ;  /* 0x0000000109097812 */ /* 0x004fc600078ec0ff */
[----:B------:R-:W-:Y:S01]  /*0910*/  IMAD.IADD R7, R7, 0x1, R8 ;  /* 0x0000000107077824 */ /* 0x000fe200078e0208 */
[----:B---3--:R-:W-:Y:S02]  /*0920*/  LOP3.LUT R10, R10, 0x1, RZ, 0xc0, !PT ;  /* 0x000000010a0a7812 */ /* 0x008fe400078ec0ff */
[----:B----4-:R-:W-:-:S03]  /*0930*/  LOP3.LUT R11, R11, 0x1, RZ, 0xc0, !PT ;  /* 0x000000010b0b7812 */ /* 0x010fc600078ec0ff */
[----:B------:R-:W-:Y:S01]  /*0940*/  IMAD.IADD R9, R9, 0x1, R10 ;  /* 0x0000000109097824 */ /* 0x000fe200078e020a */
[----:B-----5:R-:W-:-:S04]  /*0950*/  LOP3.LUT R12, R12, 0x1, RZ, 0xc0, !PT ;  /* 0x000000010c0c7812 */ /* 0x020fc800078ec0ff */
[----:B------:R-:W-:Y:S01]  /*0960*/  IADD3 R7, PT, PT, R7, R2, R9 ;  /* 0x0000000207077210 */ /* 0x000fe20007ffe009 */
[----:B------:R-:W-:-:S05]  /*0970*/  IMAD.IADD R11, R11, 0x1, R12 ;  /* 0x000000010b0b7824 */ /* 0x000fca00078e020c */
[----:B------:R-:W-:-:S04]  /*0980*/  IADD3 R7, PT, PT, R11, R7, R6 ;  /* 0x000000070b077210 */ /* 0x000fc80007ffe006 */
[CC--:B------:R-:W-:Y:S02]  /*0990*/  LOP3.LUT R2, R7.reuse, R0.reuse, RZ, 0xfc, !PT ;  /* 0x0000000007027212 */ /* 0x0c0fe400078efcff */
[----:B------:R-:W-:Y:S02]  /*09a0*/  LOP3.LUT R10, R7, 0xffff, RZ, 0xc0, !PT ;  /* 0x0000ffff070a7812 */ /* 0x000fe400078ec0ff */
[----:B------:R-:W-:Y:S01]  /*09b0*/  IADD3 R0, PT, PT, R9, R0, R11 ;  /* 0x0000000009007210 */ /* 0x000fe20007ffe00b */
[----:B------:R-:W-:Y:S01]  /*09c0*/  IMAD.SHL.U32 R8, R2, 0x2, RZ ;  /* 0x0000000202087824 */ /* 0x000fe200078e00ff */
[----:B------:R-:W-:Y:S02]  /*09d0*/  SHF.R.U32.HI R2, RZ, 0x1, R10 ;  /* 0x00000001ff027819 */ /* 0x000fe4000001160a */
[----:B------:R-:W-:Y:S02]  /*09e0*/  LDS.U8 R10, [R18+UR5+0x60] ;  /* 0x00006005120a7984 */ /* 0x000fe40008000000 */
[----:B------:R-:W-:-:S04]  /*09f0*/  LOP3.LUT R2, R8, R7, R2, 0x40, !PT ;  /* 0x0000000708027212 */ /* 0x000fc800078e4002 */
[----:B------:R-:W-:-:S05]  /*0a00*/  LOP3.LUT R13, R13, 0x2, R2, 0xf8, !PT ;  /* 0x000000020d0d7812 */ /* 0x000fca00078ef802 */
[----:B------:R-:W-:Y:S04]  /*0a10*/  STS.U8 [R18+UR5], R13 ;  /* 0x0000000d12007988 */ /* 0x000fe80008000005 */
[----:B------:R-:W0:Y:S04]  /*0a20*/  LDS.U8 R2, [R3+UR7+0x40] ;  /* 0x0000400703027984 */ /* 0x000e280008000000 */
[----:B------:R-:W1:Y:S01]  /*0a30*/  LDS.U8 R7, [R4+UR7+0x40] ;  /* 0x0000400704077984 */ /* 0x000e620008000000 */
[----:B0-----:R-:W-:Y:S02]  /*0a40*/  LOP3.LUT R2, R2, 0x1, RZ, 0xc0, !PT ;  /* 0x0000000102027812 */ /* 0x001fe400078ec0ff */
[----:B-1----:R-:W-:-:S05]  /*0a50*/  LOP3.LUT R7, R7, 0x1, RZ, 0xc0, !PT ;  /* 0x0000000107077812 */ /* 0x002fca00078ec0ff */
[----:B------:R-:W-:-:S05]  /*0a60*/  IMAD.IADD R8, R2, 0x1, R7 ;  /* 0x0000000102087824 */ /* 0x000fca00078e0207 */
[----:B------:R-:W-:-:S04]  /*0a70*/  IADD3 R7, PT, PT, R8, R0, R5 ;  /* 0x0000000008077210 */ /* 0x000fc80007ffe005 */
[C---:B------:R-:W-:Y:S02]  /*0a80*/  LOP3.LUT R2, R7.reuse, R6, RZ, 0xfc, !PT ;  /* 0x0000000607027212 */ /* 0x040fe400078efcff */
[----:B------:R-:W-:-:S03]  /*0a90*/  LOP3.LUT R0, R7, 0xffff, RZ, 0xc0, !PT ;  /* 0x0000ffff07007812 */ /* 0x000fc600078ec0ff */
[----:B------:R-:W-:Y:S01]  /*0aa0*/  IMAD.SHL.U32 R2, R2, 0x2, RZ ;  /* 0x0000000202027824 */ /* 0x000fe200078e00ff */
[----:B------:R-:W-:-:S04]  /*0ab0*/  SHF.R.U32.HI R0, RZ, 0x1, R0 ;  /* 0x00000001ff007819 */ /* 0x000fc80000011600 */
[----:B------:R-:W-:-:S04]  /*0ac0*/  LOP3.LUT R7, R2, R7, R0, 0x40, !PT ;  /* 0x0000000702077212 */ /* 0x000fc800078e4000 */
[----:B------:R-:W-:Y:S02]  /*0ad0*/  LOP3.LUT R7, R6, 0x2, R7, 0xf8, !PT ;  /* 0x0000000206077812 */ /* 0x000fe400078ef807 */
[----:B------:R-:W-:-:S03]  /*0ae0*/  IADD3 R6, PT, PT, R11, R6, R8 ;  /* 0x000000060b067210 */ /* 0x000fc60007ffe008 */
[----:B------:R-:W-:Y:S04]  /*0af0*/  STS.U8 [R18+UR5+0x20], R7 ;  /* 0x0000200712007988 */ /* 0x000fe80008000005 */
[----:B------:R-:W0:Y:S04]  /*0b00*/  LDS.U8 R0, [R3+UR7+0x60] ;  /* 0x0000600703007984 */ /* 0x000e280008000000 */
[----:B------:R-:W1:Y:S01]  /*0b10*/  LDS.U8 R2, [R4+UR7+0x60] ;  /* 0x0000600704027984 */ /* 0x000e620008000000 */
[----:B0-----:R-:W-:Y:S02]  /*0b20*/  LOP3.LUT R0, R0, 0x1, RZ, 0xc0, !PT ;  /* 0x0000000100007812 */ /* 0x001fe400078ec0ff */
[----:B-1----:R-:W-:Y:S01]  /*0b30*/  LOP3.LUT R9, R2, 0x1, RZ, 0xc0, !PT ;  /* 0x0000000102097812 */ /* 0x002fe200078ec0ff */
[----:B------:R-:W-:-:S04]  /*0b40*/  VIADD R2, R3, UR7 ;  /* 0x0000000703027c36 */ /* 0x000fc80008000000 */
[----:B------:R-:W-:Y:S02]  /*0b50*/  IMAD.IADD R9, R0, 0x1, R9 ;  /* 0x0000000100097824 */ /* 0x000fe400078e0209 */
[----:B------:R-:W-:-:S03]  /*0b60*/  VIADD R2, R2, 0x80 ;  /* 0x0000008002027836 */ /* 0x000fc60000000000 */
[----:B------:R-:W-:-:S04]  /*0b70*/  IADD3 R6, PT, PT, R9, R6, R10 ;  /* 0x0000000609067210 */ /* 0x000fc80007ffe00a */
[----:B------:R-:W-:Y:S02]  /*0b80*/  LOP3.LUT R0, R6, R5, RZ, 0xfc, !PT ;  /* 0x0000000506007212 */ /* 0x000fe400078efcff */
[----:B------:R-:W-:-:S03]  /*0b90*/  SHF.R.U32.HI R11, RZ, 0x1, R6 ;  /* 0x00000001ff0b7819 */ /* 0x000fc60000011606 */
[----:B------:R-:W-:-:S05]  /*0ba0*/  IMAD.SHL.U32 R0, R0, 0x2, RZ ;  /* 0x0000000200007824 */ /* 0x000fca00078e00ff */
[----:B------:R-:W-:Y:S01]  /*0bb0*/  LOP3.LUT R0, R0, R6, R11, 0x40, !PT ;  /* 0x0000000600007212 */ /* 0x000fe200078e400b */
[----:B------:R-:W-:Y:S02]  /*0bc0*/  VIADD R6, R4, UR7 ;  /* 0x0000000704067c36 */ /* 0x000fe40008000000 */
[----:B------:R-:W-:Y:S01]  /*0bd0*/  VIADD R11, R17, 0x40 ;  /* 0x00000040110b7836 */ /* 0x000fe20000000000 */
[--C-:B------:R-:W-:Y:S01]  /*0be0*/  LOP3.LUT R7, R5, 0x2, R0.reuse, 0xf8, !PT ;  /* 0x0000000205077812 */ /* 0x100fe200078ef800 */
[----:B------:R-:W-:Y:S01]  /*0bf0*/  VIADD R6, R6, 0x80 ;  /* 0x0000008006067836 */ /* 0x000fe20000000000 */
[----:B------:R-:W-:-:S03]  /*0c00*/  PRMT R0, R10, 0x7610, R0 ;  /* 0x000076100a007816 */ /* 0x000fc60000000000 */
[----:B------:R0:W-:Y:S04]  /*0c10*/  STS.U8 [R18+UR5+0x40], R7 ;  /* 0x0000400712007988 */ /* 0x0001e80008000005 */
.L_x_1:
[----:B-1----:R-:W1:Y:S01]  /*0c20*/  LDS.U8 R10, [R2] ;  /* 0x00000000020a7984 */ /* 0x002e620000000000 */
[----:B------:R-:W-:Y:S01]  /*0c30*/  IADD3 R5, PT, PT, R8, R5, R9 ;  /* 0x0000000508057210 */ /* 0x000fe20007ffe009 */
[----:B------:R-:W-:Y:S02]  /*0c40*/  UIADD3 UR6, UPT, UPT, UR6, 0x80, URZ ;  /* 0x0000008006067890 */ /* 0x000fe4000fffe0ff */
[----:B------:R-:W2:Y:S02]  /*0c50*/  LDS.U8 R12, [R6] ;  /* 0x00000000060c7984 */ /* 0x000ea40000000000 */
[----:B------:R-:W-:Y:S02]  /*0c60*/  UISETP.NE.AND UP0, UPT, UR6, 0x3c0, UPT ;  /* 0x000003c00600788c */ /* 0x000fe4000bf05270 */
[----:B0-----:R-:W0:Y:S01]  /*0c70*/  LDS.U8 R7, [R11+0x40] ;  /* 0x000040000b077984 */ /* 0x001e220000000000 */
[----:B-1----:R-:W-:Y:S02]  /*0c80*/  LOP3.LUT R10, R10, 0x1, RZ, 0xc0, !PT ;  /* 0x000000010a0a7812 */ /* 0x002fe400078ec0ff */
[----:B--2---:R-:W-:-:S05]  /*0c90*/  LOP3.LUT R13, R12, 0x1, RZ, 0xc0, !PT ;  /* 0x000000010c0d7812 */ /* 0x004fca00078ec0ff */
[----:B------:R-:W-:-:S05]  /*0ca0*/  IMAD.IADD R8, R10, 0x1, R13 ;  /* 0x000000010a087824 */ /* 0x000fca00078e020d */
[----:B0-----:R-:W-:Y:S02]  /*0cb0*/  IADD3 R5, PT, PT, R8, R5, R7 ;  /* 0x0000000508057210 */ /* 0x001fe40007ffe007 */
[-C--:B------:R-:W-:Y:S02]  /*0cc0*/  IADD3 R9, PT, PT, R9, R0.reuse, R8 ;  /* 0x0000000009097210 */ /* 0x080fe40007ffe008 */
[C---:B------:R-:W-:Y:S02]  /*0cd0*/  LOP3.LUT R12, R5.reuse, R0, RZ, 0xfc, !PT ;  /* 0x00000000050c7212 */ /* 0x040fe400078efcff */
[----:B------:R-:W-:-:S03]  /*0ce0*/  LOP3.LUT R10, R5, 0xffff, RZ, 0xc0, !PT ;  /* 0x0000ffff050a7812 */ /* 0x000fc600078ec0ff */
[----:B------:R-:W-:Y:S01]  /*0cf0*/  IMAD.SHL.U32 R12, R12, 0x2, RZ ;  /* 0x000000020c0c7824 */ /* 0x000fe200078e00ff */
[----:B------:R-:W-:-:S04]  /*0d00*/  SHF.R.U32.HI R10, RZ, 0x1, R10 ;  /* 0x00000001ff0a7819 */ /* 0x000fc8000001160a */
[----:B------:R-:W-:-:S04]  /*0d10*/  LOP3.LUT R5, R12, R5, R10, 0x40, !PT ;  /* 0x000000050c057212 */ /* 0x000fc800078e400a */
[----:B------:R-:W-:-:S05]  /*0d20*/  LOP3.LUT R10, R0, 0x2, R5, 0xf8, !PT ;  /* 0x00000002000a7812 */ /* 0x000fca00078ef805 */
[----:B------:R-:W-:Y:S04]  /*0d30*/  STS.U8 [R11+0x20], R10 ;  /* 0x0000200a0b007388 */ /* 0x000fe80000000000 */
[----:B------:R-:W0:Y:S04]  /*0d40*/  LDS.U8 R12, [R2+0x20] ;  /* 0x00002000020c7984 */ /* 0x000e280000000000 */
[----:B------:R-:W1:Y:S04]  /*0d50*/  LDS.U8 R13, [R6+0x20] ;  /* 0x00002000060d7984 */ /* 0x000e680000000000 */
[----:B------:R-:W2:Y:S04]  /*0d60*/  LDS.U8 R5, [R17+UR6+-0x20] ;  /* 0xffffe00611057984 */ /* 0x000ea80008000000 */
[----:B------:R-:W3:Y:S01]  /*0d70*/  LDS.U8 R14, [R17+UR6+-0x40] ;  /* 0xffffc006110e7984 */ /* 0x000ee20008000000 */
[----:B0-----:R-:W-:-:S02]  /*0d80*/  LOP3.LUT R12, R12, 0x1, RZ, 0xc0, !PT ;  /* 0x000000010c0c7812 */ /* 0x001fc400078ec0ff */
[----:B-1----:R-:W-:-:S05]  /*0d90*/  LOP3.LUT R13, R13, 0x1, RZ, 0xc0, !PT ;  /* 0x000000010d0d7812 */ /* 0x002fca00078ec0ff */
[----:B------:R-:W-:-:S05]  /*0da0*/  IMAD.IADD R0, R12, 0x1, R13 ;  /* 0x000000010c007824 */ /* 0x000fca00078e020d */
[----:B--2---:R-:W-:-:S04]  /*0db0*/  IADD3 R12, PT, PT, R0, R9, R5 ;  /* 0x00000009000c7210 */ /* 0x004fc80007ffe005 */
[CC--:B------:R-:W-:Y:S02]  /*0dc0*/  LOP3.LUT R10, R12.reuse, R7.reuse, RZ, 0xfc, !PT ;  /* 0x000000070c0a7212 */ /* 0x0c0fe400078efcff */
[----:B------:R-:W-:Y:S02]  /*0dd0*/  LOP3.LUT R9, R12, 0xffff, RZ, 0xc0, !PT ;  /* 0x0000ffff0c097812 */ /* 0x000fe400078ec0ff */
[----:B------:R-:W-:Y:S01]  /*0de0*/  IADD3 R7, PT, PT, R8, R7, R0 ;  /* 0x0000000708077210 */ /* 0x000fe20007ffe000 */
[----:B------:R-:W-:Y:S01]  /*0df0*/  IMAD.SHL.U32 R10, R10, 0x2, RZ ;  /* 0x000000020a0a7824 */ /* 0x000fe200078e00ff */
[----:B------:R-:W-:-:S04]  /*0e00*/  SHF.R.U32.HI R9, RZ, 0x1, R9 ;  /* 0x00000001ff097819 */ /* 0x000fc80000011609 */
[----:B------:R-:W-:-:S04]  /*0e10*/  LOP3.LUT R9, R10, R12, R9, 0x40, !PT ;  /* 0x0000000c0a097212 */ /* 0x000fc800078e4009 */
[----:B---3--:R-:W-:Y:S02]  /*0e20*/  LOP3.LUT R14, R14, 0x2, R9, 0xf8, !PT ;  /* 0x000000020e0e7812 */ /* 0x008fe400078ef809 */
[----:B------:R-:W-:Y:S04]  /*0e30*/  LDS.U8 R9, [R17+UR6] ;  /* 0x0000000611097984 */ /* 0x000fe80008000000 */
[----:B------:R-:W-:Y:S04]  /*0e40*/  STS.U8 [R17+UR6+-0x40], R14 ;  /* 0xffffc00e11007988 */ /* 0x000fe80008000006 */
[----:B------:R-:W0:Y:S04]  /*0e50*/  LDS.U8 R10, [R2+0x40] ;  /* 0x00004000020a7984 */ /* 0x000e280000000000 */
[----:B------:R-:W1:Y:S04]  /*0e60*/  LDS.U8 R11, [R6+0x40] ;  /* 0x00004000060b7984 */ /* 0x000e680000000000 */
[----:B------:R-:W-:Y:S01]  /*0e70*/  LDS.U8 R14, [R17+UR6+0x20] ;  /* 0x00002006110e7984 */ /* 0x000fe20008000000 */
[----:B0-----:R-:W-:-:S02]  /*0e80*/  LOP3.LUT R10, R10, 0x1, RZ, 0xc0, !PT ;  /* 0x000000010a0a7812 */ /* 0x001fc400078ec0ff */
[----:B-1----:R-:W-:-:S05]  /*0e90*/  LOP3.LUT R11, R11, 0x1, RZ, 0xc0, !PT ;  /* 0x000000010b0b7812 */ /* 0x002fca00078ec0ff */
[----:B------:R-:W-:-:S05]  /*0ea0*/  IMAD.IADD R10, R10, 0x1, R11 ;  /* 0x000000010a0a7824 */ /* 0x000fca00078e020b */
[----:B------:R-:W-:Y:S02]  /*0eb0*/  IADD3 R8, PT, PT, R10, R7, R9 ;  /* 0x000000070a087210 */ /* 0x000fe40007ffe009 */
[-C--:B------:R-:W-:Y:S02]  /*0ec0*/  IADD3 R0, PT, PT, R0, R5.reuse, R10 ;  /* 0x0000000500007210 */ /* 0x080fe40007ffe00a */
[----:B------:R-:W-:Y:S02]  /*0ed0*/  LOP3.LUT R11, R8, R5, RZ, 0xfc, !PT ;  /* 0x00000005080b7212 */ /* 0x000fe400078efcff */
[----:B------:R-:W-:-:S03]  /*0ee0*/  SHF.R.U32.HI R7, RZ, 0x1, R8 ;  /* 0x00000001ff077819 */ /* 0x000fc60000011608 */
[----:B------:R-:W-:-:S05]  /*0ef0*/  IMAD.SHL.U32 R11, R11, 0x2, RZ ;  /* 0x000000020b0b7824 */ /* 0x000fca00078e00ff */
[----:B------:R-:W-:-:S04]  /*0f00*/  LOP3.LUT R8, R11, R8, R7, 0x40, !PT ;  /* 0x000000080b087212 */ /* 0x000fc800078e4007 */
[----:B------:R-:W-:-:S05]  /*0f10*/  LOP3.LUT R8, R5, 0x2, R8, 0xf8, !PT ;  /* 0x0000000205087812 */ /* 0x000fca00078ef808 */
[----:B------:R0:W-:Y:S04]  /*0f20*/  STS.U8 [R17+UR6+-0x20], R8 ;  /* 0xffffe00811007988 */ /* 0x0001e80008000006 */
[----:B------:R1:W2:Y:S04]  /*0f30*/  LDS.U8 R7, [R2+0x60] ;  /* 0x0000600002077984 */ /* 0x0002a80000000000 */
[----:B------:R3:W4:Y:S01]  /*0f40*/  LDS.U8 R11, [R6+0x60] ;  /* 0x00006000060b7984 */ /* 0x0007220000000000 */
[----:B0-----:R-:W-:Y:S01]  /*0f50*/  PRMT R8, R10, 0x7610, R8 ;  /* 0x000076100a087816 */ /* 0x001fe20000000008 */
[----:B-1----:R-:W-:-:S02]  /*0f60*/  VIADD R2, R2, 0x80 ;  /* 0x0000008002027836 */ /* 0x002fc40000000000 */
[----:B---3--:R-:W-:Y:S01]  /*0f70*/  VIADD R6, R6, 0x80 ;  /* 0x0000008006067836 */ /* 0x008fe20000000000 */
[----:B--2---:R-:W-:Y:S02]  /*0f80*/  LOP3.LUT R7, R7, 0x1, RZ, 0xc0, !PT ;  /* 0x0000000107077812 */ /* 0x004fe400078ec0ff */
[----:B----4-:R-:W-:-:S05]  /*0f90*/  LOP3.LUT R12, R11, 0x1, RZ, 0xc0, !PT ;  /* 0x000000010b0c7812 */ /* 0x010fca00078ec0ff */
[----:B------:R-:W-:-:S05]  /*0fa0*/  IMAD.IADD R7, R7, 0x1, R12 ;  /* 0x0000000107077824 */ /* 0x000fca00078e020c */
[----:B------:R-:W-:-:S04]  /*0fb0*/  IADD3 R0, PT, PT, R7, R0, R14 ;  /* 0x0000000007007210 */ /* 0x000fc80007ffe00e */
[----:B------:R-:W-:Y:S02]  /*0fc0*/  LOP3.LUT R11, R0, R9, RZ, 0xfc, !PT ;  /* 0x00000009000b7212 */ /* 0x000fe400078efcff */
[----:B------:R-:W-:-:S03]  /*0fd0*/  SHF.R.U32.HI R5, RZ, 0x1, R0 ;  /* 0x00000001ff057819 */ /* 0x000fc60000011600 */
[----:B------:R-:W-:-:S05]  /*0fe0*/  IMAD.SHL.U32 R11, R11, 0x2, RZ ;  /* 0x000000020b0b7824 */ /* 0x000fca00078e00ff */
[--C-:B------:R-:W-:Y:S01]  /*0ff0*/  LOP3.LUT R0, R11, R0, R5.reuse, 0x40, !PT ;  /* 0x000000000b007212 */ /* 0x100fe200078e4005 */
[----:B------:R-:W-:Y:S01]  /*1000*/  VIADD R11, R17, UR6 ;  /* 0x00000006110b7c36 */ /* 0x000fe20008000000 */
[C---:B------:R-:W-:Y:S02]  /*1010*/  PRMT R5, R9.reuse, 0x7610, R5 ;  /* 0x0000761009057816 */ /* 0x040fe40000000005 */
[--C-:B------:R-:W-:Y:S02]  /*1020*/  LOP3.LUT R12, R9, 0x2, R0.reuse, 0xf8, !PT ;  /* 0x00000002090c7812 */ /* 0x100fe400078ef800 */
[----:B------:R-:W-:Y:S02]  /*1030*/  PRMT R0, R14, 0x7610, R0 ;  /* 0x000076100e007816 */ /* 0x000fe40000000000 */
[----:B------:R-:W-:Y:S01]  /*1040*/  PRMT R9, R7, 0x7610, R9 ;  /* 0x0000761007097816 */ /* 0x000fe20000000009 */
[----:B------:R1:W-:Y:S01]  /*1050*/  STS.U8 [R17+UR6], R12 ;  /* 0x0000000c11007988 */ /* 0x0003e20008000006 */
[----:B------:R-:W-:Y:S05]  /*1060*/  BRA.U UP0, `(.L_x_1) ;  /* 0xfffffff900ec7547 */ /* 0x000fea000b83ffff */
[----:B------:R-:W0:Y:S01]  /*1070*/  LDS.U8 R3, [R3+UR7] ;  /* 0x0000000703037984 */ /* 0x000e220008000000 */
[----:B------:R-:W-:Y:S01]  /*1080*/  IADD3 R8, PT, PT, R8, R5, R9 ;  /* 0x0000000508087210 */ /* 0x000fe20007ffe009 */
[----:B------:R-:W2:Y:S02]  /*1090*/  LDCU UR6, c[0x0][0x388] ;  /* 0x00007100ff0677ac */ /* 0x000ea40008000800 */
[----:B------:R-:W3:Y:S01]  /*10a0*/  LDS.U8 R4, [R4+UR7] ;  /* 0x0000000704047984 */ /* 0x000ee20008000000 */
[----:B------:R-:W-:-:S03]  /*10b0*/  UIADD3 UR4, UPT, UPT, UR4, 0x1, URZ ;  /* 0x0000000104047890 */ /* 0x000fc6000fffe0ff */
[----:B------:R-:W4:Y:S04]  /*10c0*/  LDS.U8 R6, [R18+UR5] ;  /* 0x0000000512067984 */ /* 0x000f280008000000 */
[----:B------:R-:W5:Y:S01]  /*10d0*/  LDS.U8 R7, [R18+UR5+0x3e0] ;  /* 0x0003e00512077984 */ /* 0x000f620008000000 */
[----:B--2---:R-:W-:Y:S01]  /*10e0*/  UISETP.NE.AND UP0, UPT, UR4, UR6, UPT ;  /* 0x000000060400728c */ /* 0x004fe2000bf05270 */
[----:B0-----:R-:W-:Y:S02]  /*10f0*/  LOP3.LUT R2, R3, 0x1, RZ, 0xc0, !PT ;  /* 0x0000000103027812 */ /* 0x001fe400078ec0ff */
[----:B---3--:R-:W-:Y:S02]  /*1100*/  LOP3.LUT R5, R4, 0x1, RZ, 0xc0, !PT ;  /* 0x0000000104057812 */ /* 0x008fe400078ec0ff */
[----:B----4-:R-:W-:-:S02]  /*1110*/  LOP3.LUT R6, R6, 0x1, RZ, 0xc0, !PT ;  /* 0x0000000106067812 */ /* 0x010fc400078ec0ff */
[----:B------:R-:W-:-:S05]  /*1120*/  IADD3 R5, PT, PT, R5, R8, R2 ;  /* 0x0000000805057210 */ /* 0x000fca0007ffe002 */
[----:B------:R-:W-:-:S05]  /*1130*/  IMAD.IADD R5, R6, 0x1, R5 ;  /* 0x0000000106057824 */ /* 0x000fca00078e0205 */
[C---:B------:R-:W-:Y:S02]  /*1140*/  LOP3.LUT R0, R5.reuse, R0, RZ, 0xfc, !PT ;  /* 0x0000000005007212 */ /* 0x040fe400078efcff */
[----:B------:R-:W-:-:S03]  /*1150*/  LOP3.LUT R3, R5, 0xffff, RZ, 0xc0, !PT ;  /* 0x0000ffff05037812 */ /* 0x000fc600078ec0ff */
[----:B------:R-:W-:Y:S01]  /*1160*/  IMAD.SHL.U32 R2, R0, 0x2, RZ ;  /* 0x0000000200027824 */ /* 0x000fe200078e00ff */
[----:B------:R-:W-:-:S04]  /*1170*/  SHF.R.U32.HI R0, RZ, 0x1, R3 ;  /* 0x00000001ff007819 */ /* 0x000fc80000011603 */
[----:B------:R-:W-:-:S04]  /*1180*/  LOP3.LUT R0, R2, R5, R0, 0x40, !PT ;  /* 0x0000000502007212 */ /* 0x000fc800078e4000 */
[----:B-----5:R-:W-:-:S05]  /*1190*/  LOP3.LUT R5, R7, 0x2, R0, 0xf8, !PT ;  /* 0x0000000207057812 */ /* 0x020fca00078ef800 */
[----:B------:R-:W-:Y:S01]  /*11a0*/  STS.U8 [R18+UR5+0x3e0], R5 ;  /* 0x0003e00512007988 */ /* 0x000fe20008000005 */
[----:B------:R-:W-:Y:S06]  /*11b0*/  BAR.SYNC.DEFER_BLOCKING 0x0 ;  /* 0x0000000000007b1d */ /* 0x000fec0000010000 */
[----:B------:R-:W0:Y:S04]  /*11c0*/  LDS.U8 R6, [R18+UR5+0x40] ;  /* 0x0000400512067984 */ /* 0x000e280008000000 */
[----:B------:R-:W2:Y:S04]  /*11d0*/  LDS.U8 R20, [R18+UR5+0x60] ;  /* 0x0000600512147984 */ /* 0x000ea80008000000 */
[----:B------:R-:W3:Y:S04]  /*11e0*/  LDS.U8 R4, [R18+UR5+0x20] ;  /* 0x0000200512047984 */ /* 0x000ee80008000000 */
[----:B------:R-:W4:Y:S04]  /*11f0*/  LDS.U8 R7, [R18+UR5+0x80] ;  /* 0x0000800512077984 */ /* 0x000f280008000000 */
[----:B------:R-:W5:Y:S04]  /*1200*/  LDS.U8 R8, [R18+UR5+0xa0] ;  /* 0x0000a00512087984 */ /* 0x000f680008000000 */
[----:B------:R-:W1:Y:S04]  /*1210*/  LDS.U8 R9, [R18+UR5+0xc0] ;  /* 0x0000c00512097984 */ /* 0x000e680008000000 */
[----:B------:R-:W1:Y:S04]  /*1220*/  LDS.U8 R3, [R18+UR5+0xe0] ;  /* 0x0000e00512037984 */ /* 0x000e680008000000 */
[----:B------:R-:W1:Y:S04]  /*1230*/  LDS.U8 R27, [R18+UR5+0x100] ;  /* 0x00010005121b7984 */ /* 0x000e680008000000 */
[----:B------:R-:W1:Y:S04]  /*1240*/  LDS.U8 R30, [R18+UR5+0x120] ;  /* 0x00012005121e7984 */ /* 0x000e680008000000 */
[----:B------:R-:W1:Y:S04]  /*1250*/  LDS.U8 R32, [R18+UR5+0x140] ;  /* 0x0001400512207984 */ /* 0x000e680008000000 */
[----:B------:R-:W1:Y:S01]  /*1260*/  LDS.U8 R31, [R18+UR5+0x160] ;  /* 0x00016005121f7984 */ /* 0x000e620008000000 */
[----:B0-----:R-:W-:-:S03]  /*1270*/  SHF.R.U32.HI R5, RZ, 0x1, R6 ;  /* 0x00000001ff057819 */ /* 0x001fc60000011606 */
[----:B------:R-:W0:Y:S01]  /*1280*/  LDS.U8 R29, [R18+UR5+0x180] ;  /* 0x00018005121d7984 */ /* 0x000e220008000000 */
[----:B--2---:R-:W-:-:S03]  /*1290*/  SHF.R.U32.HI R6, RZ, 0x1, R20 ;  /* 0x00000001ff067819 */ /* 0x004fc60000011614 */
[----:B------:R-:W2:Y:S01]  /*12a0*/  LDS.U8 R28, [R18+UR5+0x1a0] ;  /* 0x0001a005121c7984 */ /* 0x000ea20008000000 */
[----:B---3--:R-:W-:-:S03]  /*12b0*/  SHF.R.U32.HI R4, RZ, 0x1, R4 ;  /* 0x00000001ff047819 */ /* 0x008fc60000011604 */
[----:B------:R-:W3:Y:S01]  /*12c0*/  LDS.U8 R10, [R18+UR5+0x1c0] ;  /* 0x0001c005120a7984 */ /* 0x000ee20008000000 */
[----:B----4-:R-:W-:-:S03]  /*12d0*/  SHF.R.U32.HI R7, RZ, 0x1, R7 ;  /* 0x00000001ff077819 */ /* 0x010fc60000011607 */
[----:B------:R-:W4:Y:S01]  /*12e0*/  LDS.U8 R11, [R18+UR5+0x1e0] ;  /* 0x0001e005120b7984 */ /* 0x000f220008000000 */
[----:B-----5:R-:W-:-:S03]  /*12f0*/  SHF.R.U32.HI R8, RZ, 0x1, R8 ;  /* 0x00000001ff087819 */ /* 0x020fc60000011608 */
[----:B-1----:R-:W1:Y:S01]  /*1300*/  LDS.U8 R12, [R18+UR5+0x200] ;  /* 0x00020005120c7984 */ /* 0x002e620008000000 */
[----:B------:R-:W-:-:S03]  /*1310*/  SHF.R.U32.HI R9, RZ, 0x1, R9 ;  /* 0x00000001ff097819 */ /* 0x000fc60000011609 */
[----:B------:R-:W5:Y:S01]  /*1320*/  LDS.U8 R13, [R18+UR5+0x220] ;  /* 0x00022005120d7984 */ /* 0x000f620008000000 */
        /* <DEDUP_REMOVED lines=18> */
[----:B-1----:R-:W-:-:S03]  /*1450*/  SHF.R.U32.HI R12, RZ, 0x1, R12 ;  /* 0x00000001ff0c7819 */ /* 0x002fc6000001160c */
[----:B------:R-:W1:Y:S01]  /*1460*/  LDS.U8 R23, [R18+UR5+0x360] ;  /* 0x0003600512177984 */ /* 0x000e620008000000 */
[----:B-----5:R-:W-:-:S03]  /*1470*/  SHF.R.U32.HI R13, RZ, 0x1, R13 ;  /* 0x00000001ff0d7819 */ /* 0x020fc6000001160d */
        /* <DEDUP_REMOVED lines=8> */
[----:B------:R-:W5:Y:S01]  /*1500*/  LDS.U8 R2, [R18+UR5] ;  /* 0x0000000512027984 */ /* 0x000f620008000000 */
[----:B------:R-:W-:Y:S02]  /*1510*/  SHF.R.U32.HI R35, RZ, 0x1, R35 ;  /* 0x00000001ff237819 */ /* 0x000fe40000011623 */
[----:B0-----:R-:W-:Y:S01]  /*1520*/  SHF.R.U32.HI R19, RZ, 0x1, R19 ;  /* 0x00000001ff137819 */ /* 0x001fe20000011613 */
[----:B------:R-:W-:Y:S01]  /*1530*/  STS.U8 [R18+UR5+0x20], R4 ;  /* 0x0000200412007988 */ /* 0x000fe20008000005 */
[----:B--2---:R-:W-:-:S03]  /*1540*/  SHF.R.U32.HI R33, RZ, 0x1, R33 ;  /* 0x00000001ff217819 */ /* 0x004fc60000011621 */
[----:B------:R-:W-:Y:S01]  /*1550*/  STS.U8 [R18+UR5+0x40], R5 ;  /* 0x0000400512007988 */ /* 0x000fe20008000005 */
[----:B---3--:R-:W-:-:S03]  /*1560*/  SHF.R.U32.HI R21, RZ, 0x1, R21 ;  /* 0x00000001ff157819 */ /* 0x008fc60000011615 */
[----:B------:R-:W-:Y:S01]  /*1570*/  STS.U8 [R18+UR5+0x60], R6 ;  /* 0x0000600612007988 */ /* 0x000fe20008000005 */
[----:B----4-:R-:W-:-:S03]  /*1580*/  SHF.R.U32.HI R22, RZ, 0x1, R22 ;  /* 0x00000001ff167819 */ /* 0x010fc60000011616 */
[----:B------:R-:W-:Y:S01]  /*1590*/  STS.U8 [R18+UR5+0x80], R7 ;  /* 0x0000800712007988 */ /* 0x000fe20008000005 */
[----:B-1----:R-:W-:-:S03]  /*15a0*/  SHF.R.U32.HI R23, RZ, 0x1, R23 ;  /* 0x00000001ff177819 */ /* 0x002fc60000011617 */
[----:B------:R-:W-:Y:S01]  /*15b0*/  STS.U8 [R18+UR5+0xa0], R8 ;  /* 0x0000a00812007988 */ /* 0x000fe20008000005 */
[----:B-----5:R-:W-:-:S03]  /*15c0*/  SHF.R.U32.HI R24, RZ, 0x1, R24 ;  /* 0x00000001ff187819 */ /* 0x020fc60000011618 */
[----:B------:R-:W-:Y:S01]  /*15d0*/  STS.U8 [R18+UR5+0xc0], R9 ;  /* 0x0000c00912007988 */ /* 0x000fe20008000005 */
[----:B------:R-:W-:-:S03]  /*15e0*/  SHF.R.U32.HI R25, RZ, 0x1, R25 ;  /* 0x00000001ff197819 */ /* 0x000fc60000011619 */
[----:B------:R-:W-:Y:S01]  /*15f0*/  STS.U8 [R18+UR5+0xe0], R3 ;  /* 0x0000e00312007988 */ /* 0x000fe20008000005 */
[----:B------:R-:W-:-:S03]  /*1600*/  SHF.R.U32.HI R26, RZ, 0x1, R26 ;  /* 0x00000001ff1a7819 */ /* 0x000fc6000001161a */
[----:B------:R-:W-:Y:S01]  /*1610*/  STS.U8 [R18+UR5+0x100], R27 ;  /* 0x0001001b12007988 */ /* 0x000fe20008000005 */
[----:B------:R-:W-:-:S03]  /*1620*/  SHF.R.U32.HI R20, RZ, 0x1, R0 ;  /* 0x00000001ff147819 */ /* 0x000fc60000011600 */
[----:B------:R-:W-:Y:S01]  /*1630*/  STS.U8 [R18+UR5+0x120], R30 ;  /* 0x0001201e12007988 */ /* 0x000fe20008000005 */
[----:B------:R-:W-:-:S03]  /*1640*/  SHF.R.U32.HI R2, RZ, 0x1, R2 ;  /* 0x00000001ff027819 */ /* 0x000fc60000011602 */
[----:B------:R-:W-:Y:S01]  /*1650*/  STS.U8 [R18+UR5+0x140], R32 ;  /* 0x0001402012007988 */ /* 0x000fe20008000005 */
[----:B------:R-:W-:-:S03]  /*1660*/  PRMT R0, R2, 0x7610, R0 ;  /* 0x0000761002007816 */ /* 0x000fc60000000000 */
[----:B------:R-:W-:Y:S04]  /*1670*/  STS.U8 [R18+UR5+0x160], R31 ;  /* 0x0001601f12007988 */ /* 0x000fe80008000005 */
        /* <DEDUP_REMOVED lines=20> */
[----:B------:R0:W-:Y:S02]  /*17c0*/  STS.U8 [R18+UR5], R2 ;  /* 0x0000000212007988 */ /* 0x0001e40008000005 */
[----:B0-----:R-:W-:Y:S01]  /*17d0*/  PRMT R2, R20, 0x7610, R2 ;  /* 0x0000761014027816 */ /* 0x001fe20000000002 */
[----:B------:R-:W-:Y:S06]  /*17e0*/  BRA.U UP0, `(.L_x_2) ;  /* 0xffffffed00fc7547 */ /* 0x000fec000b83ffff */
[----:B------:R-:W-:Y:S02]  /*17f0*/  LOP3.LUT R17, R37, 0x1, RZ, 0xc0, !PT ;  /* 0x0000000125117812 */ /* 0x000fe400078ec0ff */
[----:B------:R-:W-:Y:S02]  /*1800*/  LOP3.LUT R18, R35, 0x1, RZ, 0xc0, !PT ;  /* 0x0000000123127812 */ /* 0x000fe400078ec0ff */
[----:B------:R-:W-:Y:S02]  /*1810*/  LOP3.LUT R20, R33, 0x1, RZ, 0xc0, !PT ;  /* 0x0000000121147812 */ /* 0x000fe400078ec0ff */
[----:B------:R-:W-:Y:S02]  /*1820*/  LOP3.LUT R0, R0, 0x1, RZ, 0xc0, !PT ;  /* 0x0000000100007812 */ /* 0x000fe400078ec0ff */
[----:B------:R-:W-:Y:S02]  /*1830*/  LOP3.LUT R27, R27, 0x1, RZ, 0xc0, !PT ;  /* 0x000000011b1b7812 */ /* 0x000fe400078ec0ff */
[----:B------:R-:W-:-:S02]  /*1840*/  LOP3.LUT R30, R30, 0x1, RZ, 0xc0, !PT ;  /* 0x000000011e1e7812 */ /* 0x000fc400078ec0ff */
        /* <DEDUP_REMOVED lines=18> */
[----:B------:R-:W-:Y:S02]  /*1970*/  PRMT R33, R17, 0x7610, R33 ;  /* 0x0000761011217816 */ /* 0x000fe40000000021 */
[----:B------:R-:W-:-:S07]  /*1980*/  PRMT R34, R18, 0x7610, R34 ;  /* 0x0000761012227816 */ /* 0x000fce0000000022 */
.L_x_0:
[----:B------:R-:W-:Y:S01]  /*1990*/  IMAD.SHL.U32 R17, R4, 0x2, RZ ;  /* 0x0000000204117824 */ /* 0x000fe200078e00ff */
[----:B------:R-:W-:Y:S01]  /*19a0*/  LOP3.LUT R27, R27, 0xffff, RZ, 0xc0, !PT ;  /* 0x0000ffff1b1b7812 */ /* 0x000fe200078ec0ff */
[----:B------:R-:W-:Y:S01]  /*19b0*/  IMAD.SHL.U32 R7, R7, 0x10, RZ ;  /* 0x0000001007077824 */ /* 0x000fe200078e00ff */
[----:B------:R-:W-:Y:S01]  /*19c0*/  LOP3.LUT R13, R13, 0xffff, RZ, 0xc0, !PT ;  /* 0x0000ffff0d0d7812 */ /* 0x000fe200078ec0ff */
[----:B------:R-:W-:Y:S01]  /*19d0*/  IMAD.SHL.U32 R9, R9, 0x40, RZ ;  /* 0x0000004009097824 */ /* 0x000fe200078e00ff */
[----:B------:R-:W-:Y:S01]  /*19e0*/  LOP3.LUT R17, R0, 0x2, R17, 0xf8, !PT ;  /* 0x0000000200117812 */ /* 0x000fe200078ef811 */
        /* <DEDUP_REMOVED lines=16> */
[----:B------:R-:W-:Y:S01]  /*1af0*/  IMAD.U32 R12, R12, 0x10000, RZ ;  /* 0x000100000c0c7824 */ /* 0x000fe200078e00ff */
        /* <DEDUP_REMOVED lines=14> */
[----:B------:R-:W-:Y:S01]  /*1be0*/  LOP3.LUT R3, R3, 0x1fffe00, RZ, 0xe2, !PT ;  /* 0x01fffe0003037812 */ /* 0x000fe200078ee2ff */
[----:B------:R-:W-:Y:S01]  /*1bf0*/  IMAD.SHL.U32 R34, R34, 0x400000, RZ ;  /* 0x0040000022227824 */ /* 0x000fe200078e00ff */
[----:B------:R-:W-:Y:S01]  /*1c00*/  LOP3.LUT R19, R19, 0xffff, RZ, 0xc0, !PT ;  /* 0x0000ffff13137812 */ /* 0x000fe200078ec0ff */
[----:B------:R-:W-:Y:S01]  /*1c10*/  IMAD R0, R27, 0x100, R0 ;  /* 0x000001001b007824 */ /* 0x000fe200078e0200 */
[----:B------:R-:W-:-:S02]  /*1c20*/  LOP3.LUT R20, R20, 0xffff, RZ, 0xc0, !PT ;  /* 0x0000ffff14147812 */ /* 0x000fc400078ec0ff */
[----:B------:R-:W-:Y:S01]  /*1c30*/  LOP3.LUT R21, R21, 0xffff, RZ, 0xc0, !PT ;  /* 0x0000ffff15157812 */ /* 0x000fe200078ec0ff */
[----:B------:R-:W-:Y:S01]  /*1c40*/  IMAD.SHL.U32 R19, R19, 0x800000, RZ ;  /* 0x0080000013137824 */ /* 0x000fe200078e00ff */
[----:B------:R-:W-:Y:S01]  /*1c50*/  LOP3.LUT R0, R4, R3, R0, 0xfe, !PT ;  /* 0x0000000304007212 */ /* 0x000fe200078efe00 */
[----:B------:R-:W-:Y:S01]  /*1c60*/  IMAD.SHL.U32 R20, R20, 0x1000000, RZ ;  /* 0x0100000014147824 */ /* 0x000fe200078e00ff */
[----:B------:R-:W-:Y:S01]  /*1c70*/  LOP3.LUT R3, R31, 0x7fff800, RZ, 0xe2, !PT ;  /* 0x07fff8001f037812 */ /* 0x000fe200078ee2ff */
[----:B------:R-:W-:Y:S01]  /*1c80*/  IMAD.SHL.U32 R21, R21, 0x2000000, RZ ;  /* 0x0200000015157824 */ /* 0x000fe200078e00ff */
[----:B------:R-:W-:Y:S02]  /*1c90*/  LOP3.LUT R4, R29, 0xffff000, RZ, 0xe2, !PT ;  /* 0x0ffff0001d047812 */ /* 0x000fe400078ee2ff */
[----:B------:R-:W-:Y:S02]  /*1ca0*/  LOP3.LUT R22, R22, 0xffff, RZ, 0xc0, !PT ;  /* 0x0000ffff16167812 */ /* 0x000fe400078ec0ff */
[----:B------:R-:W-:Y:S01]  /*1cb0*/  LOP3.LUT R0, R4, R3, R0, 0xfe, !PT ;  /* 0x0000000304007212 */ /* 0x000fe200078efe00 */
[----:B------:R-:W-:Y:S01]  /*1cc0*/  IMAD.SHL.U32 R3, R11, 0x8000, RZ ;  /* 0x000080000b037824 */ /* 0x000fe200078e00ff */
[----:B------:R-:W-:Y:S01]  /*1cd0*/  LOP3.LUT R23, R23, 0xffff, RZ, 0xc0, !PT ;  /* 0x0000ffff17177812 */ /* 0x000fe200078ec0ff */
[----:B------:R-:W-:Y:S01]  /*1ce0*/  IMAD.SHL.U32 R22, R22, 0x4000000, RZ ;  /* 0x0400000016167824 */ /* 0x000fe200078e00ff */
[----:B------:R-:W-:-:S02]  /*1cf0*/  LOP3.LUT R0, R6, R5, R0, 0xfe, !PT ;  /* 0x0000000506007212 */ /* 0x000fc400078efe00 */
[----:B------:R-:W-:Y:S01]  /*1d00*/  LOP3.LUT R3, R3, 0x7fff8000, RZ, 0xe2, !PT ;  /* 0x7fff800003037812 */ /* 0x000fe200078ee2ff */
[----:B------:R-:W0:Y:S01]  /*1d10*/  LDC.64 R4, c[0x0][0x380] ;  /* 0x0000e000ff047b82 */ /* 0x000e220000000a00 */
[----:B------:R-:W-:Y:S01]  /*1d20*/  LOP3.LUT R24, R24, 0xffff, RZ, 0xc0, !PT ;  /* 0x0000ffff18187812 */ /* 0x000fe200078ec0ff */
[----:B------:R-:W-:Y:S01]  /*1d30*/  IMAD.SHL.U32 R23, R23, 0x8000000, RZ ;  /* 0x0800000017177824 */ /* 0x000fe200078e00ff */
[----:B------:R-:W-:Y:S02]  /*1d40*/  LOP3.LUT R0, R12, R3, R0, 0xfe, !PT ;  /* 0x000000030c007212 */ /* 0x000fe400078efe00 */
[----:B------:R-:W0:Y:S01]  /*1d50*/  S2R R3, SR_TID.X ;  /* 0x0000000000037919 */ /* 0x000e220000002100 */
[----:B------:R-:W-:Y:S01]  /*1d60*/  LOP3.LUT R25, R25, 0xffff, RZ, 0xc0, !PT ;  /* 0x0000ffff19197812 */ /* 0x000fe200078ec0ff */
[----:B------:R-:W-:Y:S01]  /*1d70*/  IMAD.SHL.U32 R24, R24, 0x10000000, RZ ;  /* 0x1000000018187824 */ /* 0x000fe200078e00ff */
[----:B------:R-:W-:Y:S02]  /*1d80*/  LOP3.LUT R0, R14, R13, R0, 0xfe, !PT ;  /* 0x0000000d0e007212 */ /* 0x000fe400078efe00 */
[----:B------:R-:W-:Y:S01]  /*1d90*/  LOP3.LUT R26, R26, 0xffff, RZ, 0xc0, !PT ;  /* 0x0000ffff1a1a7812 */ /* 0x000fe200078ec0ff */
[----:B------:R-:W-:Y:S01]  /*1da0*/  IMAD.SHL.U32 R25, R25, 0x20000000, RZ ;  /* 0x2000000019197824 */ /* 0x000fe200078e00ff */
[----:B------:R-:W-:-:S02]  /*1db0*/  LOP3.LUT R0, R16, R15, R0, 0xfe, !PT ;  /* 0x0000000f10007212 */ /* 0x000fc400078efe00 */
[----:B------:R-:W-:Y:S01]  /*1dc0*/  LOP3.LUT R2, R2, 0xffff, RZ, 0xc0, !PT ;  /* 0x0000ffff02027812 */ /* 0x000fe200078ec0ff */
[----:B------:R-:W-:Y:S01]  /*1dd0*/  IMAD.SHL.U32 R26, R26, 0x40000000, RZ ;  /* 0x400000001a1a7824 */ /* 0x000fe200078e00ff */
[----:B------:R-:W-:-:S03]  /*1de0*/  LOP3.LUT R0, R34, R33, R0, 0xfe, !PT ;  /* 0x0000002122007212 */ /* 0x000fc600078efe00 */
[----:B------:R-:W-:Y:S01]  /*1df0*/  IMAD.U32 R7, R2, -0x80000000, RZ ;  /* 0x8000000002077824 */ /* 0x000fe200078e00ff */
[----:B------:R-:W-:-:S04]  /*1e00*/  LOP3.LUT R0, R20, R19, R0, 0xfe, !PT ;  /* 0x0000001314007212 */ /* 0x000fc800078efe00 */
[----:B------:R-:W-:-:S04]  /*1e10*/  LOP3.LUT R0, R22, R21, R0, 0xfe, !PT ;  /* 0x0000001516007212 */ /* 0x000fc800078efe00 */
[----:B------:R-:W-:-:S04]  /*1e20*/  LOP3.LUT R0, R24, R23, R0, 0xfe, !PT ;  /* 0x0000001718007212 */ /* 0x000fc800078efe00 */
[----:B------:R-:W-:-:S04]  /*1e30*/  LOP3.LUT R0, R26, R25, R0, 0xfe, !PT ;  /* 0x000000191a007212 */ /* 0x000fc800078efe00 */
[----:B------:R-:W-:Y:S01]  /*1e40*/  LOP3.LUT R7, R7, R0, RZ, 0xfc, !PT ;  /* 0x0000000007077212 */ /* 0x000fe200078efcff */
[----:B0-----:R-:W-:-:S05]  /*1e50*/  IMAD.WIDE.U32 R4, R3, 0x4, R4 ;  /* 0x0000000403047825 */ /* 0x001fca00078e0004 */
[----:B------:R-:W-:Y:S01]  /*1e60*/  STG.E desc[UR8][R4.64], R7 ;  /* 0x0000000704007986 */ /* 0x000fe2000c101908 */
[----:B------:R-:W-:Y:S05]  /*1e70*/  EXIT ;  /* 0x000000000000794d */ /* 0x000fea0003800000 */
.L_x_3:
[----:B------:R-:W-:-:S00]  /*1e80*/  BRA `(.L_x_3) ;  /* 0xfffffffc00fc7947 */ /* 0x000fc0000383ffff */
[----:B------:R-:W-:-:S00]  /*1e90*/  NOP ;  /* 0x0000000000007918 */ /* 0x000fc00000000000 */
        /* <DEDUP_REMOVED lines=14> */
.L_x_4:


//--------------------- .nv.shared._Z21singleBlockLifeKernelPji --------------------------
	.section	.nv.shared._Z21singleBlockLifeKernelPji,"aw",@nobits
	.sectionflags	@""
.nv.shared._Z21singleBlockLifeKernelPji:
	.zero		2048


//--------------------- .nv.shared.reserved.0     --------------------------
	.section	.nv.shared.reserved.0,"aw",@nobits
	.weak		__nv_reservedSMEM_offset_0_alias
	.size		__nv_reservedSMEM_offset_0_alias, 0, 64
	.other		__nv_reservedSMEM_offset_0_alias,@"STO_CUDA_RESERVED_SHARED STV_DEFAULT"
__nv_reservedSMEM_offset_0_alias:
	.zero		0
	.zero		64


//--------------------- .nv.constant0._Z21singleBlockLifeKernelPji --------------------------
	.section	.nv.constant0._Z21singleBlockLifeKernelPji,"a",@progbits
	.sectionflags	@""
	.align	4
.nv.constant0._Z21singleBlockLifeKernelPji:
	.zero		908


//--------------------- SYMBOLS --------------------------

	.type		.nv.reservedSmem.offset0,@object
	.size		.nv.reservedSmem.offset0,0x4
	.type		.nv.reservedSmem.cap,@object
	.size		.nv.reservedSmem.cap,0x4
